	.headerflags	@"EF_CUDA_TEXMODE_UNIFIED EF_CUDA_64BIT_ADDRESS EF_CUDA_SM86 EF_CUDA_VIRTUAL_SM(EF_CUDA_SM86)"
	.elftype	@"ET_EXEC"


//--------------------- .nv.info                  --------------------------
	.section	.nv.info,"",@"SHT_CUDA_INFO"
	.align	4


	//----- nvinfo : EIATTR_REGCOUNT
	.align		4
        /*0000*/ 	.byte	0x04, 0x2f
        /*0002*/ 	.short	(.L_1 - .L_0)
	.align		4
.L_0:
        /*0004*/ 	.word	index@(chunk_gated_delta_rule_fwd_kernel_h_blockdim64)
        /*0008*/ 	.word	0x00000092


	//----- nvinfo : EIATTR_MAX_STACK_SIZE
	.align		4
.L_1:
        /*000c*/ 	.byte	0x04, 0x23
        /*000e*/ 	.short	(.L_3 - .L_2)
	.align		4
.L_2:
        /*0010*/ 	.word	index@(chunk_gated_delta_rule_fwd_kernel_h_blockdim64)
        /*0014*/ 	.word	0x00000000


	//----- nvinfo : EIATTR_MIN_STACK_SIZE
	.align		4
.L_3:
        /*0018*/ 	.byte	0x04, 0x12
        /*001a*/ 	.short	(.L_5 - .L_4)
	.align		4
.L_4:
        /*001c*/ 	.word	index@(chunk_gated_delta_rule_fwd_kernel_h_blockdim64)
        /*0020*/ 	.word	0x00000000


	//----- nvinfo : EIATTR_FRAME_SIZE
	.align		4
.L_5:
        /*0024*/ 	.byte	0x04, 0x11
        /*0026*/ 	.short	(.L_7 - .L_6)
	.align		4
.L_6:
        /*0028*/ 	.word	index@(chunk_gated_delta_rule_fwd_kernel_h_blockdim64)
        /*002c*/ 	.word	0x00000000
.L_7:


//--------------------- .nv.info.chunk_gated_delta_rule_fwd_kernel_h_blockdim64 --------------------------
	.section	.nv.info.chunk_gated_delta_rule_fwd_kernel_h_blockdim64,"",@"SHT_CUDA_INFO"
	.align	4


	//----- nvinfo : EIATTR_CUDA_API_VERSION
	.align		4
        /*0000*/ 	.byte	0x04, 0x37
        /*0002*/ 	.short	(.L_9 - .L_8)
.L_8:
        /*0004*/ 	.word	0x0000007b


	//----- nvinfo : EIATTR_SW2861232_WAR
	.align		4
.L_9:
        /*0008*/ 	.byte	0x01, 0x35
	.zero		2


	//----- nvinfo : EIATTR_PARAM_CBANK
	.align		4
        /*000c*/ 	.byte	0x04, 0x0a
        /*000e*/ 	.short	(.L_11 - .L_10)
	.align		4
.L_10:
        /*0010*/ 	.word	index@(.nv.constant0.chunk_gated_delta_rule_fwd_kernel_h_blockdim64)
        /*0014*/ 	.short	0x0160
        /*0016*/ 	.short	0x0044


	//----- nvinfo : EIATTR_CBANK_PARAM_SIZE
	.align		4
.L_11:
        /*0018*/ 	.byte	0x03, 0x19
        /*001a*/ 	.short	0x0044


	//----- nvinfo : EIATTR_KPARAM_INFO
	.align		4
        /*001c*/ 	.byte	0x04, 0x17
        /*001e*/ 	.short	(.L_13 - .L_12)
.L_12:
        /*0020*/ 	.word	0x00000000
        /*0024*/ 	.short	0x0008
        /*0026*/ 	.short	0x0040
        /*0028*/ 	.byte	0x00, 0xf0, 0x11, 0x00


	//----- nvinfo : EIATTR_KPARAM_INFO
	.align		4
.L_13:
        /*002c*/ 	.byte	0x04, 0x17
        /*002e*/ 	.short	(.L_15 - .L_14)
.L_14:
        /*0030*/ 	.word	0x00000000
        /*0034*/ 	.short	0x0007
        /*0036*/ 	.short	0x0038
        /*0038*/ 	.byte	0x00, 0xf0, 0x21, 0x00


	//----- nvinfo : EIATTR_KPARAM_INFO
	.align		4
.L_15:
        /*003c*/ 	.byte	0x04, 0x17
        /*003e*/ 	.short	(.L_17 - .L_16)
.L_16:
        /*0040*/ 	.word	0x00000000
        /*0044*/ 	.short	0x0006
        /*0046*/ 	.short	0x0030
        /*0048*/ 	.byte	0x00, 0xf0, 0x21, 0x00


	//----- nvinfo : EIATTR_KPARAM_INFO
	.align		4
.L_17:
        /*004c*/ 	.byte	0x04, 0x17
        /*004e*/ 	.short	(.L_19 - .L_18)
.L_18:
        /*0050*/ 	.word	0x00000000
        /*0054*/ 	.short	0x0005
        /*0056*/ 	.short	0x0028
        /*0058*/ 	.byte	0x00, 0xf0, 0x21, 0x00


	//----- nvinfo : EIATTR_KPARAM_INFO
	.align		4
.L_19:
        /*005c*/ 	.byte	0x04, 0x17
        /*005e*/ 	.short	(.L_21 - .L_20)
.L_20:
        /*0060*/ 	.word	0x00000000
        /*0064*/ 	.short	0x0004
        /*0066*/ 	.short	0x0020
        /*0068*/ 	.byte	0x00, 0xf0, 0x21, 0x00


	//----- nvinfo : EIATTR_KPARAM_INFO
	.align		4
.L_21:
        /*006c*/ 	.byte	0x04, 0x17
        /*006e*/ 	.short	(.L_23 - .L_22)
.L_22:
        /*0070*/ 	.word	0x00000000
        /*0074*/ 	.short	0x0003
        /*0076*/ 	.short	0x0018
        /*0078*/ 	.byte	0x00, 0xf0, 0x21, 0x00


	//----- nvinfo : EIATTR_KPARAM_INFO
	.align		4
.L_23:
        /*007c*/ 	.byte	0x04, 0x17
        /*007e*/ 	.short	(.L_25 - .L_24)
.L_24:
        /*0080*/ 	.word	0x00000000
        /*0084*/ 	.short	0x0002
        /*0086*/ 	.short	0x0010
        /*0088*/ 	.byte	0x00, 0xf0, 0x21, 0x00


	//----- nvinfo : EIATTR_KPARAM_INFO
	.align		4
.L_25:
        /*008c*/ 	.byte	0x04, 0x17
        /*008e*/ 	.short	(.L_27 - .L_26)
.L_26:
        /*0090*/ 	.word	0x00000000
        /*0094*/ 	.short	0x0001
        /*0096*/ 	.short	0x0008
        /*0098*/ 	.byte	0x00, 0xf0, 0x21, 0x00


	//----- nvinfo : EIATTR_KPARAM_INFO
	.align		4
.L_27:
        /*009c*/ 	.byte	0x04, 0x17
        /*009e*/ 	.short	(.L_29 - .L_28)
.L_28:
        /*00a0*/ 	.word	0x00000000
        /*00a4*/ 	.short	0x0000
        /*00a6*/ 	.short	0x0000
        /*00a8*/ 	.byte	0x00, 0xf0, 0x21, 0x00


	//----- nvinfo : EIATTR_MAXREG_COUNT
	.align		4
.L_29:
        /*00ac*/ 	.byte	0x03, 0x1b
        /*00ae*/ 	.short	0x00ff


	//----- nvinfo : EIATTR_EXIT_INSTR_OFFSETS
	.align		4
        /*00b0*/ 	.byte	0x04, 0x1c
        /*00b2*/ 	.short	(.L_31 - .L_30)


	//   ....[0]....
.L_30:
        /*00b4*/ 	.word	0x00004150


	//   ....[1]....
        /*00b8*/ 	.word	0x000041a0


	//----- nvinfo : EIATTR_MAX_THREADS
	.align		4
.L_31:
        /*00bc*/ 	.byte	0x04, 0x05
        /*00be*/ 	.short	(.L_33 - .L_32)
.L_32:
        /*00c0*/ 	.word	0x00000080
        /*00c4*/ 	.word	0x00000001
        /*00c8*/ 	.word	0x00000001
.L_33:


//--------------------- .nv.rel.action            --------------------------
	.section	.nv.rel.action,"",@"SHT_CUDA_RELOCINFO"
	.align	8
	.sectionentsize	8
        /*0000*/ 	.byte	0x73, 0x00, 0x00, 0x00, 0x00, 0x00, 0x00, 0x00, 0x00, 0x00, 0x00, 0x11, 0x25, 0x00, 0x05, 0x36


//--------------------- .nv.constant0.chunk_gated_delta_rule_fwd_kernel_h_blockdim64 --------------------------
	.section	.nv.constant0.chunk_gated_delta_rule_fwd_kernel_h_blockdim64,"a",@progbits
	.align	4
.nv.constant0.chunk_gated_delta_rule_fwd_kernel_h_blockdim64:
	.zero		420


//--------------------- .text.chunk_gated_delta_rule_fwd_kernel_h_blockdim64 --------------------------
	.section	.text.chunk_gated_delta_rule_fwd_kernel_h_blockdim64,"ax",@progbits
	.sectionflags	@"SHF_BARRIERS=1"
	.sectioninfo	@"SHI_REGISTERS=146"
	.align	128
        .global         chunk_gated_delta_rule_fwd_kernel_h_blockdim64
        .type           chunk_gated_delta_rule_fwd_kernel_h_blockdim64,@function
        .size           chunk_gated_delta_rule_fwd_kernel_h_blockdim64,(.L_x_4 - chunk_gated_delta_rule_fwd_kernel_h_blockdim64)
        .other          chunk_gated_delta_rule_fwd_kernel_h_blockdim64,@"STO_CUDA_ENTRY STV_DEFAULT"
chunk_gated_delta_rule_fwd_kernel_h_blockdim64:
.text.chunk_gated_delta_rule_fwd_kernel_h_blockdim64:
[----:B------:R-:W-:-:S02]  /*0000*/  IMAD.MOV.U32 R1, RZ, RZ, c[0x0][0x28] ;  /* 0x00000a00ff017624 */ /* 0x000fc400078e00ff */
[----:B------:R-:W1:Y:S01]  /*0010*/  S2UR UR14, SR_CTAID.Y ;  /* 0x00000000000e79c3 */ /* 0x000e620000002600 */
[----:B------:R-:W-:Y:S01]  /*0020*/  IMAD.MOV.U32 R2, RZ, RZ, 0x4 ;  /* 0x00000004ff027424 */ /* 0x000fe200078e00ff */
[----:B------:R-:W-:Y:S02]  /*0030*/  ULDC.64 UR24, c[0x0][0x118] ;  /* 0x0000460000187ab9 */ /* 0x000fe40000000a00 */
[----:B-1----:R-:W-:-:S04]  /*0040*/  USHF.R.S32.HI UR4, URZ, 0x1f, UR14 ;  /* 0x0000001f3f047899 */ /* 0x002fc8000801140e */
[----:B------:R-:W-:-:S04]  /*0050*/  ULEA.HI UR4, UR4, UR14, URZ, 0x4 ;  /* 0x0000000e04047291 */ /* 0x000fc8000f8f203f */
[----:B------:R-:W-:-:S06]  /*0060*/  USHF.R.S32.HI UR5, URZ, 0x4, UR4 ;  /* 0x000000043f057899 */ /* 0x000fcc0008011404 */
[----:B------:R-:W-:-:S04]  /*0070*/  IMAD.U32 R29, RZ, RZ, UR5 ;  /* 0x00000005ff1d7e24 */ /* 0x000fc8000f8e00ff */
[----:B------:R-:W-:-:S05]  /*0080*/  IMAD.WIDE R2, R29, R2, c[0x0][0x190] ;  /* 0x000064001d027625 */ /* 0x000fca00078e0202 */
[----:B------:R1:W2:Y:S04]  /*0090*/  LDG.E R6, [R2.64] ;  /* 0x0000001802067981 */ /* 0x0002a8000c1e1900 */
[----:B------:R1:W3:Y:S01]  /*00a0*/  LDG.E R8, [R2.64+0x4] ;  /* 0x0000041802087981 */ /* 0x0002e2000c1e1900 */
[----:B------:R-:W4:Y:S01]  /*00b0*/  S2UR UR15, SR_CTAID.X ;  /* 0x00000000000f79c3 */ /* 0x000f220000002500 */
[----:B------:R-:W-:Y:S02]  /*00c0*/  ULOP3.LUT UR4, UR4, 0xfffffff0, URZ, 0xc0, !UPT ;  /* 0xfffffff004047892 */ /* 0x000fe4000f8ec03f */
[----:B------:R-:W1:Y:S01]  /*00d0*/  S2R R4, SR_TID.X ;  /* 0x0000000000047919 */ /* 0x000e620000002100 */
[----:B------:R-:W-:Y:S02]  /*00e0*/  UMOV UR27, 0x2 ;  /* 0x00000002001b7882 */ /* 0x000fe40000000000 */
[----:B------:R-:W-:-:S02]  /*00f0*/  UIADD3 UR4, -UR4, UR14, URZ ;  /* 0x0000000e04047290 */ /* 0x000fc4000fffe13f */
[----:B------:R-:W-:Y:S02]  /*0100*/  ULDC.64 UR8, c[0x0][0x170] ;  /* 0x00005c0000087ab9 */ /* 0x000fe40000000a00 */
[----:B------:R-:W-:Y:S02]  /*0110*/  ULDC.64 UR10, c[0x0][0x168] ;  /* 0x00005a00000a7ab9 */ /* 0x000fe40000000a00 */
[----:B------:R-:W-:Y:S02]  /*0120*/  ULDC.64 UR12, c[0x0][0x160] ;  /* 0x00005800000c7ab9 */ /* 0x000fe40000000a00 */
[----:B----4-:R-:W-:Y:S01]  /*0130*/  USHF.L.U32 UR15, UR15, 0x5, URZ ;  /* 0x000000050f0f7899 */ /* 0x010fe2000800063f */
[----:B-1----:R-:W-:-:S03]  /*0140*/  IMAD.SHL.U32 R5, R4, 0x8, RZ ;  /* 0x0000000804057824 */ /* 0x002fc600078e00ff */
[----:B------:R-:W-:Y:S01]  /*0150*/  USHF.R.S32.HI UR28, URZ, 0x1f, UR15 ;  /* 0x0000001f3f1c7899 */ /* 0x000fe2000801140f */
[----:B------:R-:W-:Y:S01]  /*0160*/  SHF.R.U32.HI R0, RZ, 0x3, R4 ;  /* 0x00000003ff007819 */ /* 0x000fe20000011604 */
[----:B------:R-:W-:Y:S01]  /*0170*/  IMAD.U32 R124, RZ, RZ, UR15 ;  /* 0x0000000fff7c7e24 */ /* 0x000fe2000f8e00ff */
[----:B------:R-:W-:Y:S02]  /*0180*/  LOP3.LUT R7, R4, 0x40, RZ, 0xc0, !PT ;  /* 0x0000004004077812 */ /* 0x000fe400078ec0ff */
[----:B------:R-:W-:Y:S01]  /*0190*/  SGXT.U32 R0, R0, 0x3 ;  /* 0x000000030000781a */ /* 0x000fe20000000000 */
[----:B------:R-:W-:Y:S01]  /*01a0*/  IMAD.U32 R2, RZ, RZ, UR28 ;  /* 0x0000001cff027e24 */ /* 0x000fe2000f8e00ff */
[----:B------:R-:W-:Y:S01]  /*01b0*/  LOP3.LUT R124, R124, 0x18, R5, 0xf8, !PT ;  /* 0x000000187c7c7812 */ /* 0x000fe200078ef805 */
[----:B------:R-:W-:Y:S01]  /*01c0*/  IMAD.U32 R125, RZ, RZ, UR28 ;  /* 0x0000001cff7d7e24 */ /* 0x000fe2000f8e00ff */
[----:B------:R-:W-:Y:S02]  /*01d0*/  SHF.R.U32.HI R3, RZ, 0x2, R7 ;  /* 0x00000002ff037819 */ /* 0x000fe40000011607 */
[----:B------:R-:W-:-:S02]  /*01e0*/  ISETP.GE.U32.AND P0, PT, R124, 0x80, PT ;  /* 0x000000807c00780c */ /* 0x000fc40003f06070 */
[----:B------:R-:W-:Y:S02]  /*01f0*/  SHF.R.U32.HI R118, RZ, 0x2, R4 ;  /* 0x00000002ff767819 */ /* 0x000fe40000011604 */
[----:B------:R-:W-:Y:S02]  /*0200*/  SHF.R.U32.HI R7, RZ, 0x3, R7 ;  /* 0x00000003ff077819 */ /* 0x000fe40000011607 */
[----:B------:R-:W-:Y:S01]  /*0210*/  ISETP.GE.U32.AND.EX P0, PT, R2, RZ, PT, P0 ;  /* 0x000000ff0200720c */ /* 0x000fe20003f06100 */
[----:B------:R-:W-:Y:S01]  /*0220*/  IMAD.SHL.U32 R2, R0, 0x8, RZ ;  /* 0x0000000800027824 */ /* 0x000fe200078e00ff */
[----:B------:R-:W-:Y:S02]  /*0230*/  SGXT.U32 R118, R118, 0x4 ;  /* 0x000000047676781a */ /* 0x000fe40000000000 */
[----:B------:R-:W-:Y:S02]  /*0240*/  LOP3.LUT R15, R0, R7, RZ, 0xfc, !PT ;  /* 0x00000007000f7212 */ /* 0x000fe400078efcff */
[----:B------:R-:W-:-:S02]  /*0250*/  LOP3.LUT R118, R118, R3, RZ, 0xfc, !PT ;  /* 0x0000000376767212 */ /* 0x000fc400078efcff */
[----:B------:R-:W-:Y:S01]  /*0260*/  LOP3.LUT R13, R2, 0x38, R5, 0x78, !PT ;  /* 0x00000038020d7812 */ /* 0x000fe200078e7805 */
[----:B------:R-:W-:Y:S01]  /*0270*/  IMAD.WIDE.U32 R2, R15, 0x800, RZ ;  /* 0x000008000f027825 */ /* 0x000fe200078e00ff */
[C-C-:B------:R-:W-:Y:S02]  /*0280*/  LOP3.LUT R114, R0.reuse, 0x30, R7.reuse, 0xfe, !PT ;  /* 0x0000003000727812 */ /* 0x140fe400078efe07 */
[----:B------:R-:W-:Y:S01]  /*0290*/  LOP3.LUT R115, R0, 0x20, R7, 0xfe, !PT ;  /* 0x0000002000737812 */ /* 0x000fe200078efe07 */
[----:B------:R-:W-:Y:S01]  /*02a0*/  IMAD.WIDE.U32 R120, R118, 0x800, R124 ;  /* 0x0000080076787825 */ /* 0x000fe200078e007c */
[----:B------:R-:W-:Y:S02]  /*02b0*/  LOP3.LUT R27, R2, 0x38, R5, 0xf8, !PT ;  /* 0x00000038021b7812 */ /* 0x000fe400078ef805 */
[----:B------:R-:W-:Y:S01]  /*02c0*/  LOP3.LUT R116, R0, 0x10, R7, 0xfe, !PT ;  /* 0x0000001000747812 */ /* 0x000fe200078efe07 */
[----:B------:R-:W-:Y:S01]  /*02d0*/  IMAD.WIDE.U32 R10, R115, 0x800, RZ ;  /* 0x00000800730a7825 */ /* 0x000fe200078e00ff */
[----:B------:R-:W-:-:S02]  /*02e0*/  SHF.L.U64.HI R28, R27, 0x1, R3 ;  /* 0x000000011b1c7819 */ /* 0x000fc40000010203 */
[----:B------:R-:W-:Y:S01]  /*02f0*/  LOP3.LUT R117, R118, 0x20, RZ, 0xfc, !PT ;  /* 0x0000002076757812 */ /* 0x000fe200078efcff */
[----:B------:R-:W-:Y:S01]  /*0300*/  IMAD.WIDE.U32 R2, R114, 0x800, RZ ;  /* 0x0000080072027825 */ /* 0x000fe200078e00ff */
[----:B------:R-:W-:-:S03]  /*0310*/  LOP3.LUT R10, R10, 0x38, R5, 0xf8, !PT ;  /* 0x000000380a0a7812 */ /* 0x000fc600078ef805 */
[----:B------:R-:W-:Y:S01]  /*0320*/  IMAD.SHL.U32 R27, R27, 0x2, RZ ;  /* 0x000000021b1b7824 */ /* 0x000fe200078e00ff */
[----:B------:R-:W-:Y:S01]  /*0330*/  LOP3.LUT R2, R2, 0x38, R5, 0xf8, !PT ;  /* 0x0000003802027812 */ /* 0x000fe200078ef805 */
[C---:B------:R-:W-:Y:S01]  /*0340*/  IMAD.SHL.U32 R24, R10.reuse, 0x2, RZ ;  /* 0x000000020a187824 */ /* 0x040fe200078e00ff */
[----:B------:R-:W-:Y:S01]  /*0350*/  SHF.L.U64.HI R25, R10, 0x1, R11 ;  /* 0x000000010a197819 */ /* 0x000fe2000001020b */
[----:B------:R-:W-:Y:S01]  /*0360*/  IMAD.SHL.U32 R12, R116, 0x40, RZ ;  /* 0x00000040740c7824 */ /* 0x000fe200078e00ff */
[C---:B------:R-:W-:Y:S01]  /*0370*/  SHF.L.U64.HI R23, R2.reuse, 0x1, R3 ;  /* 0x0000000102177819 */ /* 0x040fe20000010203 */
[----:B------:R-:W-:Y:S02]  /*0380*/  IMAD.SHL.U32 R22, R2, 0x2, RZ ;  /* 0x0000000202167824 */ /* 0x000fe400078e00ff */
[----:B------:R-:W-:Y:S01]  /*0390*/  IMAD.SHL.U32 R14, R115, 0x40, RZ ;  /* 0x00000040730e7824 */ /* 0x000fe200078e00ff */
[----:B------:R-:W-:Y:S01]  /*03a0*/  LOP3.LUT R112, R12, R13, RZ, 0xfc, !PT ;  /* 0x0000000d0c707212 */ /* 0x000fe200078efcff */
[----:B------:R-:W-:-:S02]  /*03b0*/  IMAD.SHL.U32 R16, R114, 0x40, RZ ;  /* 0x0000004072107824 */ /* 0x000fc400078e00ff */
[----:B------:R-:W-:Y:S01]  /*03c0*/  IMAD.WIDE.U32 R122, R117, 0x800, R124 ;  /* 0x00000800757a7825 */ /* 0x000fe200078e007c */
[-C--:B------:R-:W-:Y:S02]  /*03d0*/  LOP3.LUT R14, R14, R13.reuse, RZ, 0xfc, !PT ;  /* 0x0000000d0e0e7212 */ /* 0x080fe400078efcff */
[----:B------:R-:W-:Y:S01]  /*03e0*/  LOP3.LUT R16, R16, R13, RZ, 0xfc, !PT ;  /* 0x0000000d10107212 */ /* 0x000fe200078efcff */
[----:B------:R-:W-:Y:S02]  /*03f0*/  IMAD.SHL.U32 R112, R112, 0x2, RZ ;  /* 0x0000000270707824 */ /* 0x000fe400078e00ff */
[----:B------:R-:W-:Y:S02]  /*0400*/  IMAD.SHL.U32 R111, R14, 0x2, RZ ;  /* 0x000000020e6f7824 */ /* 0x000fe400078e00ff */
[----:B------:R-:W-:Y:S01]  /*0410*/  IMAD.SHL.U32 R110, R16, 0x2, RZ ;  /* 0x00000002106e7824 */ /* 0x000fe200078e00ff */
[----:B--2---:R1:W2:Y:S08]  /*0420*/  R2UR UR5, R6 ;  /* 0x00000000060573c2 */ /* 0x0042b000000e0000 */
[----:B---3--:R3:W4:Y:S01]  /*0430*/  R2UR UR18, R8 ;  /* 0x00000000081273c2 */ /* 0x00872200000e0000 */
[----:B-1----:R-:W-:-:S05]  /*0440*/  IMAD.SHL.U32 R6, R15, 0x40, RZ ;  /* 0x000000400f067824 */ /* 0x002fca00078e00ff */
[----:B------:R-:W-:Y:S01]  /*0450*/  LOP3.LUT R113, R6, R13, RZ, 0xfc, !PT ;  /* 0x0000000d06717212 */ /* 0x000fe200078efcff */
[----:B---3--:R-:W-:-:S04]  /*0460*/  IMAD.WIDE.U32 R8, R116, 0x800, RZ ;  /* 0x0000080074087825 */ /* 0x008fc800078e00ff */
[----:B------:R-:W-:Y:S01]  /*0470*/  IMAD.SHL.U32 R113, R113, 0x2, RZ ;  /* 0x0000000271717824 */ /* 0x000fe200078e00ff */
[----:B------:R-:W-:Y:S01]  /*0480*/  LOP3.LUT R17, R8, 0x38, R5, 0xf8, !PT ;  /* 0x0000003808117812 */ /* 0x000fe200078ef805 */
[----:B--2---:R-:W-:-:S03]  /*0490*/  ULEA UR19, UR5, UR4, 0x4 ;  /* 0x0000000405137291 */ /* 0x004fc6000f8e203f */
[C---:B------:R-:W-:Y:S01]  /*04a0*/  SHF.L.U64.HI R26, R17.reuse, 0x1, R9 ;  /* 0x00000001111a7819 */ /* 0x040fe20000010209 */
[----:B------:R-:W-:Y:S01]  /*04b0*/  IMAD.SHL.U32 R17, R17, 0x2, RZ ;  /* 0x0000000211117824 */ /* 0x000fe200078e00ff */
[----:B------:R-:W-:Y:S02]  /*04c0*/  USHF.L.U32 UR19, UR19, 0x7, URZ ;  /* 0x0000000713137899 */ /* 0x000fe4000800063f */
[----:B----4-:R-:W-:Y:S02]  /*04d0*/  UIADD3 UR18, -UR5, UR18, URZ ;  /* 0x0000001205127290 */ /* 0x010fe4000fffe13f */
[----:B------:R-:W-:Y:S02]  /*04e0*/  UIMAD.WIDE UR8, UR19, UR27, UR8 ;  /* 0x0000001b130872a5 */ /* 0x000fe4000f8e0208 */
[----:B------:R-:W-:Y:S02]  /*04f0*/  UIADD3 UR7, UR18, 0x3f, URZ ;  /* 0x0000003f12077890 */ /* 0x000fe4000fffe03f */
[----:B------:R-:W-:Y:S01]  /*0500*/  ISETP.LT.AND P3, PT, R118, UR18, !P0 ;  /* 0x0000001276007c0c */ /* 0x000fe2000c761270 */
[----:B------:R-:W-:Y:S01]  /*0510*/  UIMAD.WIDE UR10, UR19, UR27, UR10 ;  /* 0x0000001b130a72a5 */ /* 0x000fe2000f8e020a */
[----:B------:R-:W-:Y:S01]  /*0520*/  ISETP.GE.AND P1, PT, R15, UR18, PT ;  /* 0x000000120f007c0c */ /* 0x000fe2000bf26270 */
[----:B------:R-:W-:Y:S01]  /*0530*/  UISETP.GT.AND UP0, UPT, UR7, 0x3f, UPT ;  /* 0x0000003f0700788c */ /* 0x000fe2000bf04270 */
[----:B------:R-:W-:Y:S01]  /*0540*/  SEL R6, RZ, 0x10, !P3 ;  /* 0x00000010ff067807 */ /* 0x000fe20005800000 */
[----:B------:R-:W-:Y:S01]  /*0550*/  UIMAD.WIDE UR12, UR19, UR27, UR12 ;  /* 0x0000001b130c72a5 */ /* 0x000fe2000f8e020c */
[----:B------:R-:W-:Y:S01]  /*0560*/  ISETP.GE.AND P5, PT, R115, UR18, PT ;  /* 0x0000001273007c0c */ /* 0x000fe2000bfa6270 */
[----:B------:R-:W-:Y:S01]  /*0570*/  USEL UR6, URZ, 0x10, !UP0 ;  /* 0x000000103f067887 */ /* 0x000fe2000c000000 */
[----:B------:R-:W-:-:S02]  /*0580*/  P2R R34, PR, RZ, 0x8 ;  /* 0x00000008ff227803 */ /* 0x000fc40000000000 */
[----:B------:R-:W-:Y:S02]  /*0590*/  PLOP3.LUT P2, PT, PT, PT, UP0, 0x80, 0x0 ;  /* 0x000000000000781c */ /* 0x000fe40003f4f008 */
[----:B------:R-:W-:Y:S01]  /*05a0*/  PLOP3.LUT P3, PT, PT, PT, UP0, 0x80, 0x0 ;  /* 0x000000000000781c */ /* 0x000fe20003f6f008 */
[----:B------:R-:W-:Y:S01]  /*05b0*/  IMAD.U32 R15, RZ, RZ, UR6 ;  /* 0x00000006ff0f7e24 */ /* 0x000fe2000f8e00ff */
[----:B------:R-:W-:Y:S02]  /*05c0*/  SEL R6, R6, RZ, P2 ;  /* 0x000000ff06067207 */ /* 0x000fe40001000000 */
[----:B------:R-:W-:Y:S02]  /*05d0*/  ISETP.GE.AND P2, PT, R114, UR18, PT ;  /* 0x0000001272007c0c */ /* 0x000fe4000bf46270 */
[----:B------:R-:W-:Y:S02]  /*05e0*/  SEL R3, R15, RZ, !P1 ;  /* 0x000000ff0f037207 */ /* 0x000fe40004800000 */
[----:B------:R-:W-:-:S02]  /*05f0*/  ISETP.GE.AND P1, PT, R116, UR18, PT ;  /* 0x0000001274007c0c */ /* 0x000fc4000bf26270 */
[----:B------:R-:W-:Y:S02]  /*0600*/  ISETP.NE.U32.AND P4, PT, R6, RZ, PT ;  /* 0x000000ff0600720c */ /* 0x000fe40003f85070 */
[----:B------:R-:W-:Y:S02]  /*0610*/  SEL R6, R15, RZ, !P1 ;  /* 0x000000ff0f067207 */ /* 0x000fe40004800000 */
[----:B------:R-:W-:Y:S02]  /*0620*/  IADD3 R2, P1, R27, UR8, RZ ;  /* 0x000000081b027c10 */ /* 0x000fe4000ff3e0ff */
[C---:B------:R-:W-:Y:S02]  /*0630*/  SEL R21, R15.reuse, RZ, !P5 ;  /* 0x000000ff0f157207 */ /* 0x040fe40006800000 */
[----:B------:R-:W-:Y:S02]  /*0640*/  SEL R15, R15, RZ, !P2 ;  /* 0x000000ff0f0f7207 */ /* 0x000fe40005000000 */
[----:B------:R-:W-:-:S02]  /*0650*/  ISETP.NE.U32.AND P6, PT, R3, RZ, PT ;  /* 0x000000ff0300720c */ /* 0x000fc40003fc5070 */
[----:B------:R-:W-:Y:S02]  /*0660*/  IADD3 R10, P2, R24, UR8, RZ ;  /* 0x00000008180a7c10 */ /* 0x000fe4000ff5e0ff */
[----:B------:R-:W-:Y:S02]  /*0670*/  IADD3.X R3, R28, UR9, RZ, P1, !PT ;  /* 0x000000091c037c10 */ /* 0x000fe40008ffe4ff */
[----:B------:R-:W-:Y:S02]  /*0680*/  IADD3 R12, P1, R22, UR8, RZ ;  /* 0x00000008160c7c10 */ /* 0x000fe4000ff3e0ff */
[----:B------:R-:W-:Y:S02]  /*0690*/  IADD3.X R11, R25, UR9, RZ, P2, !PT ;  /* 0x00000009190b7c10 */ /* 0x000fe400097fe4ff */
[----:B------:R-:W-:Y:S02]  /*06a0*/  IADD3 R8, P5, R17, UR8, RZ ;  /* 0x0000000811087c10 */ /* 0x000fe4000ffbe0ff */
[----:B------:R-:W-:Y:S01]  /*06b0*/  LEA R18, P2, R120, UR10, 0x1 ;  /* 0x0000000a78127c11 */ /* 0x000fe2000f8408ff */
[----:B------:R1:W-:Y:S01]  /*06c0*/  LDGSTS.E.BYPASS.128 [R113], [R2.64], P6 ;  /* 0x0000000002717fae */ /* 0x0003e2000b101c58 */
[----:B------:R-:W-:-:S02]  /*06d0*/  IADD3.X R13, R23, UR9, RZ, P1, !PT ;  /* 0x00000009170d7c10 */ /* 0x000fc40008ffe4ff */
[----:B------:R-:W-:Y:S02]  /*06e0*/  LEA R20, P1, R122, UR10, 0x1 ;  /* 0x0000000a7a147c11 */ /* 0x000fe4000f8208ff */
[----:B------:R-:W-:Y:S02]  /*06f0*/  IADD3.X R9, R26, UR9, RZ, P5, !PT ;  /* 0x000000091a097c10 */ /* 0x000fe4000affe4ff */
[----:B------:R-:W-:Y:S02]  /*0700*/  LEA.HI.X R19, R120, UR11, R121, 0x1, P2 ;  /* 0x0000000b78137c11 */ /* 0x000fe400090f0c79 */
[----:B------:R-:W-:Y:S02]  /*0710*/  ISETP.NE.U32.AND P5, PT, R6, RZ, PT ;  /* 0x000000ff0600720c */ /* 0x000fe40003fa5070 */
[----:B------:R-:W-:Y:S02]  /*0720*/  ISETP.NE.U32.AND P2, PT, R21, RZ, PT ;  /* 0x000000ff1500720c */ /* 0x000fe40003f45070 */
[----:B------:R-:W-:-:S02]  /*0730*/  LEA.HI.X R21, R122, UR11, R123, 0x1, P1 ;  /* 0x0000000b7a157c11 */ /* 0x000fc400088f0c7b */
[----:B------:R-:W-:Y:S02]  /*0740*/  ISETP.NE.U32.AND P1, PT, R15, RZ, PT ;  /* 0x000000ff0f00720c */ /* 0x000fe40003f25070 */
[----:B------:R-:W-:-:S05]  /*0750*/  LOP3.LUT R6, R5, 0x18, RZ, 0xc0, !PT ;  /* 0x0000001805067812 */ /* 0x000fca00078ec0ff */
[--C-:B------:R-:W-:Y:S01]  /*0760*/  IMAD R109, R118, 0x20, R6.reuse ;  /* 0x00000020766d7824 */ /* 0x100fe200078e0206 */
[----:B------:R2:W-:Y:S01]  /*0770*/  LDGSTS.E.BYPASS.128 [R112], [R8.64], P5 ;  /* 0x0000000008707fae */ /* 0x0005e2000a901c58 */
[----:B------:R-:W-:Y:S02]  /*0780*/  IMAD R108, R117, 0x20, R6 ;  /* 0x00000020756c7824 */ /* 0x000fe400078e0206 */
[----:B------:R-:W-:Y:S01]  /*0790*/  IMAD.SHL.U32 R109, R109, 0x2, RZ ;  /* 0x000000026d6d7824 */ /* 0x000fe200078e00ff */
[----:B------:R3:W-:Y:S01]  /*07a0*/  LDGSTS.E.BYPASS.128 [R111], [R10.64], P2 ;  /* 0x000000000a6f7fae */ /* 0x0007e20009101c58 */
[----:B------:R-:W-:-:S03]  /*07b0*/  IMAD.SHL.U32 R108, R108, 0x2, RZ ;  /* 0x000000026c6c7824 */ /* 0x000fc600078e00ff */
[----:B------:R4:W-:Y:S04]  /*07c0*/  LDGSTS.E.BYPASS.128 [R110], [R12.64], P1 ;  /* 0x000000000c6e7fae */ /* 0x0009e80008901c58 */
[----:B------:R-:W0:Y:S04]  /*07d0*/  LDGDEPBAR ;  /* 0x00000000000079af */ /* 0x000e280000000000 */
[----:B------:R1:W-:Y:S04]  /*07e0*/  LDGSTS.E.BYPASS.128 [R113+0x4000], [R2.64+0x80], P6 ;  /* 0x0400008002717fae */ /* 0x0003e8000b101c58 */
[----:B------:R2:W-:Y:S04]  /*07f0*/  LDGSTS.E.BYPASS.128 [R112+0x4000], [R8.64+0x80], P5 ;  /* 0x0400008008707fae */ /* 0x0005e8000a901c58 */
[----:B------:R3:W-:Y:S04]  /*0800*/  LDGSTS.E.BYPASS.128 [R111+0x4000], [R10.64+0x80], P2 ;  /* 0x040000800a6f7fae */ /* 0x0007e80009101c58 */
[----:B------:R4:W-:Y:S04]  /*0810*/  LDGSTS.E.BYPASS.128 [R110+0x4000], [R12.64+0x80], P1 ;  /* 0x040000800c6e7fae */ /* 0x0009e80008901c58 */
[----:B------:R-:W0:Y:S04]  /*0820*/  LDGDEPBAR ;  /* 0x00000000000079af */ /* 0x000e280000000000 */
[----:B------:R1:W-:Y:S01]  /*0830*/  LDGSTS.E.BYPASS.128 [R109+0xc000], [R18.64], P4 ;  /* 0x0c000000126d7fae */ /* 0x0003e2000a101c58 */
[----:B------:R-:W-:-:S04]  /*0840*/  IADD3 R14, P4, R27, UR12, RZ ;  /* 0x0000000c1b0e7c10 */ /* 0x000fc8000ff9e0ff */
[----:B------:R-:W-:Y:S02]  /*0850*/  IADD3.X R15, R28, UR13, RZ, P4, !PT ;  /* 0x0000000d1c0f7c10 */ /* 0x000fe4000a7fe4ff */
[----:B------:R-:W-:-:S04]  /*0860*/  IADD3 R16, P4, R17, UR12, RZ ;  /* 0x0000000c11107c10 */ /* 0x000fc8000ff9e0ff */
[----:B------:R-:W-:Y:S02]  /*0870*/  IADD3.X R17, R26, UR13, RZ, P4, !PT ;  /* 0x0000000d1a117c10 */ /* 0x000fe4000a7fe4ff */
[----:B------:R-:W-:-:S04]  /*0880*/  ISETP.LT.AND P4, PT, R117, UR18, !P0 ;  /* 0x0000001275007c0c */ /* 0x000fc8000c781270 */
[----:B-1----:R-:W-:Y:S02]  /*0890*/  SEL R2, RZ, 0x10, !P4 ;  /* 0x00000010ff027807 */ /* 0x002fe40006000000 */
[----:B------:R-:W-:Y:S02]  /*08a0*/  LOP3.LUT R0, R0, 0x40, R7, 0xfe, !PT ;  /* 0x0000004000007812 */ /* 0x000fe400078efe07 */
[----:B------:R-:W-:Y:S02]  /*08b0*/  SEL R2, R2, RZ, P3 ;  /* 0x000000ff02027207 */ /* 0x000fe40001800000 */
[----:B----4-:R-:W-:Y:S02]  /*08c0*/  LOP3.LUT R12, R5, 0x38, RZ, 0xc0, !PT ;  /* 0x00000038050c7812 */ /* 0x010fe400078ec0ff */
[----:B------:R-:W-:Y:S01]  /*08d0*/  ISETP.NE.U32.AND P3, PT, R2, RZ, PT ;  /* 0x000000ff0200720c */ /* 0x000fe20003f65070 */
[----:B------:R-:W-:Y:S01]  /*08e0*/  IMAD.MOV.U32 R2, RZ, RZ, 0x8 ;  /* 0x00000008ff027424 */ /* 0x000fe200078e00ff */
[----:B------:R-:W-:Y:S01]  /*08f0*/  LOP3.LUT R6, R115, 0x40, RZ, 0xfc, !PT ;  /* 0x0000004073067812 */ /* 0x000fe200078efcff */
[----:B------:R-:W-:Y:S01]  /*0900*/  USHF.R.S32.HI UR5, URZ, 0x1f, UR18 ;  /* 0x0000001f3f057899 */ /* 0x000fe20008011412 */
[----:B------:R-:W-:Y:S01]  /*0910*/  LOP3.LUT R33, R118, 0x40, RZ, 0xfc, !PT ;  /* 0x0000004076217812 */ /* 0x000fe200078efcff */
[----:B------:R-:W-:Y:S01]  /*0920*/  IMAD.WIDE R2, R29, R2, c[0x0][0x198] ;  /* 0x000066001d027625 */ /* 0x000fe200078e0202 */
[----:B------:R-:W-:Y:S01]  /*0930*/  UISETP.GT.AND UP1, UPT, UR7, 0x7f, UPT ;  /* 0x0000007f0700788c */ /* 0x000fe2000bf24270 */
[----:B------:R-:W-:-:S02]  /*0940*/  LOP3.LUT R31, R117, 0x40, RZ, 0xfc, !PT ;  /* 0x00000040751f7812 */ /* 0x000fc400078efcff */
[----:B------:R-:W-:Y:S01]  /*0950*/  P2R R32, PR, RZ, 0x10 ;  /* 0x00000010ff207803 */ /* 0x000fe20000000000 */
[----:B------:R1:W4:Y:S04]  /*0960*/  LDG.E R30, [R2.64] ;  /* 0x00000018021e7981 */ /* 0x000328000c1e1900 */
[----:B------:R1:W-:Y:S01]  /*0970*/  LDGSTS.E.BYPASS.128 [R108+0xc000], [R20.64], P3 ;  /* 0x0c000000146c7fae */ /* 0x0003e20009901c58 */
[----:B--2---:R-:W-:-:S03]  /*0980*/  IADD3 R8, P3, R24, UR12, RZ ;  /* 0x0000000c18087c10 */ /* 0x004fc6000ff7e0ff */
[----:B------:R-:W0:Y:S01]  /*0990*/  LDGDEPBAR ;  /* 0x00000000000079af */ /* 0x000e220000000000 */
[----:B------:R-:W-:Y:S02]  /*09a0*/  IADD3.X R9, R25, UR13, RZ, P3, !PT ;  /* 0x0000000d19097c10 */ /* 0x000fe40009ffe4ff */
[----:B---3--:R-:W-:Y:S01]  /*09b0*/  IADD3 R10, P3, R22, UR12, RZ ;  /* 0x0000000c160a7c10 */ /* 0x008fe2000ff7e0ff */
[----:B------:R2:W-:Y:S03]  /*09c0*/  LDGSTS.E.BYPASS.128 [R113+0x8000], [R14.64], P6 ;  /* 0x080000000e717fae */ /* 0x0005e6000b101c58 */
[----:B------:R-:W-:Y:S01]  /*09d0*/  IADD3.X R11, R23, UR13, RZ, P3, !PT ;  /* 0x0000000d170b7c10 */ /* 0x000fe20009ffe4ff */
[----:B------:R3:W-:Y:S04]  /*09e0*/  LDGSTS.E.BYPASS.128 [R112+0x8000], [R16.64], P5 ;  /* 0x0800000010707fae */ /* 0x0007e8000a901c58 */
[----:B------:R1:W-:Y:S04]  /*09f0*/  LDGSTS.E.BYPASS.128 [R111+0x8000], [R8.64], P2 ;  /* 0x08000000086f7fae */ /* 0x0003e80009101c58 */
[----:B------:R1:W-:Y:S04]  /*0a00*/  LDGSTS.E.BYPASS.128 [R110+0x8000], [R10.64], P1 ;  /* 0x080000000a6e7fae */ /* 0x0003e80008901c58 */
[----:B------:R-:W0:Y:S01]  /*0a10*/  LDGDEPBAR ;  /* 0x00000000000079af */ /* 0x000e220000000000 */
[----:B------:R-:W-:-:S03]  /*0a20*/  IMAD.SHL.U32 R5, R0, 0x1000, RZ ;  /* 0x0000100000057824 */ /* 0x000fc600078e00ff */
[----:B------:R2:W-:Y:S01]  /*0a30*/  LDGSTS.E.BYPASS.128 [R113+0xe000], [R14.64+0x80], P6 ;  /* 0x0e0000800e717fae */ /* 0x0005e2000b101c58 */
[----:B------:R-:W-:-:S03]  /*0a40*/  SHF.L.U64.HI R29, R0, 0xc, RZ ;  /* 0x0000000c001d7819 */ /* 0x000fc600000102ff */
[----:B------:R3:W-:Y:S04]  /*0a50*/  LDGSTS.E.BYPASS.128 [R112+0xe000], [R16.64+0x80], P5 ;  /* 0x0e00008010707fae */ /* 0x0007e8000a901c58 */
[----:B------:R1:W-:Y:S01]  /*0a60*/  LDGSTS.E.BYPASS.128 [R111+0xe000], [R8.64+0x80], P2 ;  /* 0x0e000080086f7fae */ /* 0x0003e20009101c58 */
[----:B------:R-:W-:Y:S02]  /*0a70*/  ISETP.GE.U32.AND P2, PT, R0, UR18, PT ;  /* 0x0000001200007c0c */ /* 0x000fe4000bf46070 */
[----:B------:R-:W-:Y:S01]  /*0a80*/  LOP3.LUT R0, R114, 0x40, RZ, 0xfc, !PT ;  /* 0x0000004072007812 */ /* 0x000fe200078efcff */
[----:B------:R3:W-:Y:S01]  /*0a90*/  LDGSTS.E.BYPASS.128 [R110+0xe000], [R10.64+0x80], P1 ;  /* 0x0e0000800a6e7fae */ /* 0x0007e20008901c58 */
[----:B--2---:R-:W-:Y:S02]  /*0aa0*/  LOP3.LUT R14, R116, 0x40, RZ, 0xfc, !PT ;  /* 0x00000040740e7812 */ /* 0x004fe400078efcff */
[----:B------:R-:W-:Y:S01]  /*0ab0*/  ISETP.GE.U32.AND P1, PT, R6, UR18, PT ;  /* 0x0000001206007c0c */ /* 0x000fe2000bf26070 */
[----:B------:R-:W-:Y:S01]  /*0ac0*/  IMAD.WIDE.U32 R12, R12, 0x2, RZ ;  /* 0x000000020c0c7825 */ /* 0x000fe200078e00ff */
[----:B------:R-:W-:Y:S01]  /*0ad0*/  ISETP.GE.U32.AND P5, PT, R14, UR18, PT ;  /* 0x000000120e007c0c */ /* 0x000fe2000bfa6070 */
[----:B------:R-:W0:Y:S01]  /*0ae0*/  LDGDEPBAR ;  /* 0x00000000000079af */ /* 0x000e220000000000 */
[C---:B------:R-:W-:Y:S01]  /*0af0*/  ISETP.GE.U32.AND P6, PT, R0.reuse, UR18, PT ;  /* 0x0000001200007c0c */ /* 0x040fe2000bfc6070 */
[----:B-1----:R-:W-:Y:S01]  /*0b00*/  IMAD.SHL.U32 R3, R0, 0x1000, RZ ;  /* 0x0000100000037824 */ /* 0x002fe200078e00ff */
[----:B------:R-:W-:Y:S01]  /*0b10*/  ISETP.GE.AND.EX P1, PT, RZ, UR5, PT, P1 ;  /* 0x00000005ff007c0c */ /* 0x000fe2000bf26310 */
[----:B------:R-:W-:Y:S01]  /*0b20*/  IMAD.SHL.U32 R25, R14, 0x1000, RZ ;  /* 0x000010000e197824 */ /* 0x000fe200078e00ff */
[----:B------:R-:W-:-:S02]  /*0b30*/  ISETP.GE.AND.EX P5, PT, RZ, UR5, PT, P5 ;  /* 0x00000005ff007c0c */ /* 0x000fc4000bfa6350 */
[----:B------:R-:W-:Y:S02]  /*0b40*/  ISETP.GE.AND.EX P2, PT, RZ, UR5, PT, P2 ;  /* 0x00000005ff007c0c */ /* 0x000fe4000bf46320 */
[----:B------:R-:W-:Y:S02]  /*0b50*/  ISETP.GE.AND.EX P6, PT, RZ, UR5, PT, P6 ;  /* 0x00000005ff007c0c */ /* 0x000fe4000bfc6360 */
[----:B------:R-:W-:Y:S02]  /*0b60*/  LOP3.LUT R26, R3, R12, RZ, 0xfc, !PT ;  /* 0x0000000c031a7212 */ /* 0x000fe400078efcff */
[----:B------:R-:W-:Y:S02]  /*0b70*/  SEL R3, RZ, 0x10, P1 ;  /* 0x00000010ff037807 */ /* 0x000fe40000800000 */
[----:B------:R-:W-:Y:S02]  /*0b80*/  SHF.L.U64.HI R27, R0, 0xc, RZ ;  /* 0x0000000c001b7819 */ /* 0x000fe400000102ff */
[----:B------:R-:W-:-:S02]  /*0b90*/  SEL R2, RZ, 0x10, P5 ;  /* 0x00000010ff027807 */ /* 0x000fc40002800000 */
[----:B------:R-:W-:Y:S01]  /*0ba0*/  PLOP3.LUT P1, PT, PT, PT, UP1, 0x80, 0x0 ;  /* 0x000000000000781c */ /* 0x000fe20003f2f018 */
[----:B------:R-:W-:Y:S01]  /*0bb0*/  IMAD.SHL.U32 R21, R6, 0x1000, RZ ;  /* 0x0000100006157824 */ /* 0x000fe200078e00ff */
[----:B------:R-:W-:Y:S02]  /*0bc0*/  SHF.L.U64.HI R9, R14, 0xc, RZ ;  /* 0x0000000c0e097819 */ /* 0x000fe400000102ff */
[----:B------:R-:W-:Y:S02]  /*0bd0*/  LOP3.LUT R25, R25, R12, RZ, 0xfc, !PT ;  /* 0x0000000c19197212 */ /* 0x000fe400078efcff */
[----:B------:R-:W-:Y:S02]  /*0be0*/  SEL R0, RZ, 0x10, P2 ;  /* 0x00000010ff007807 */ /* 0x000fe40001000000 */
[----:B------:R-:W-:Y:S02]  /*0bf0*/  PLOP3.LUT P5, PT, PT, PT, UP1, 0x80, 0x0 ;  /* 0x000000000000781c */ /* 0x000fe40003faf018 */
[----:B---3--:R-:W-:-:S02]  /*0c00*/  SEL R16, RZ, 0x10, P6 ;  /* 0x00000010ff107807 */ /* 0x008fc40003000000 */
[----:B------:R-:W-:Y:S02]  /*0c10*/  LOP3.LUT R17, R5, R12, RZ, 0xfc, !PT ;  /* 0x0000000c05117212 */ /* 0x000fe400078efcff */
[----:B------:R-:W-:Y:S02]  /*0c20*/  PLOP3.LUT P6, PT, PT, PT, UP1, 0x80, 0x0 ;  /* 0x000000000000781c */ /* 0x000fe40003fcf018 */
[----:B------:R-:W-:Y:S02]  /*0c30*/  SHF.L.U64.HI R5, R6, 0xc, RZ ;  /* 0x0000000c06057819 */ /* 0x000fe400000102ff */
[----:B------:R-:W-:Y:S02]  /*0c40*/  SEL R6, R2, RZ, P1 ;  /* 0x000000ff02067207 */ /* 0x000fe40000800000 */
[----:B------:R-:W-:Y:S02]  /*0c50*/  LOP3.LUT R28, R9, R13, RZ, 0xfc, !PT ;  /* 0x0000000d091c7212 */ /* 0x000fe400078efcff */
[----:B------:R-:W-:-:S02]  /*0c60*/  SEL R0, R0, RZ, P5 ;  /* 0x000000ff00007207 */ /* 0x000fc40002800000 */
[----:B------:R-:W-:Y:S02]  /*0c70*/  IADD3 R10, P1, R25, UR8, RZ ;  /* 0x00000008190a7c10 */ /* 0x000fe4000ff3e0ff */
[----:B------:R-:W-:Y:S01]  /*0c80*/  LOP3.LUT R29, R29, R13, RZ, 0xfc, !PT ;  /* 0x0000000d1d1d7212 */ /* 0x000fe200078efcff */
[----:B------:R-:W-:Y:S06]  /*0c90*/  BAR.SYNC 0x0 ;  /* 0x0000000000007b1d */ /* 0x000fec0000000000 */
[----:B------:R-:W-:Y:S02]  /*0ca0*/  IADD3 R8, P5, R17, UR8, RZ ;  /* 0x0000000811087c10 */ /* 0x000fe4000ffbe0ff */
[----:B------:R-:W-:-:S02]  /*0cb0*/  SEL R18, R3, RZ, P6 ;  /* 0x000000ff03127207 */ /* 0x000fc40003000000 */
[----:B------:R-:W-:Y:S02]  /*0cc0*/  LOP3.LUT R21, R21, R12, RZ, 0xfc, !PT ;  /* 0x0000000c15157212 */ /* 0x000fe400078efcff */
[----:B------:R-:W-:Y:S02]  /*0cd0*/  ISETP.LT.U32.AND P6, PT, R33, UR18, PT ;  /* 0x0000001221007c0c */ /* 0x000fe4000bfc1070 */
[----:B------:R-:W-:Y:S02]  /*0ce0*/  IADD3.X R11, R28, UR9, RZ, P1, !PT ;  /* 0x000000091c0b7c10 */ /* 0x000fe40008ffe4ff */
[----:B------:R-:W-:Y:S02]  /*0cf0*/  LOP3.LUT R27, R27, R13, RZ, 0xfc, !PT ;  /* 0x0000000d1b1b7212 */ /* 0x000fe400078efcff */
[----:B------:R-:W-:Y:S02]  /*0d00*/  IADD3.X R9, R29, UR9, RZ, P5, !PT ;  /* 0x000000091d097c10 */ /* 0x000fe4000affe4ff */
[----:B------:R-:W-:-:S02]  /*0d10*/  IADD3 R14, P1, R26, UR8, RZ ;  /* 0x000000081a0e7c10 */ /* 0x000fc4000ff3e0ff */
[----:B------:R-:W-:Y:S02]  /*0d20*/  LOP3.LUT R24, R5, R13, RZ, 0xfc, !PT ;  /* 0x0000000d05187212 */ /* 0x000fe400078efcff */
[----:B------:R-:W-:Y:S02]  /*0d30*/  IADD3 R12, P5, R21, UR8, RZ ;  /* 0x00000008150c7c10 */ /* 0x000fe4000ffbe0ff */
[----:B------:R-:W-:Y:S02]  /*0d40*/  ISETP.LT.AND.EX P3, PT, RZ, UR5, !P0, P6 ;  /* 0x00000005ff007c0c */ /* 0x000fe4000c761360 */
[----:B------:R-:W-:Y:S02]  /*0d50*/  IADD3.X R15, R27, UR9, RZ, P1, !PT ;  /* 0x000000091b0f7c10 */ /* 0x000fe40008ffe4ff */
[----:B------:R-:W-:Y:S02]  /*0d60*/  LEA R5, P2, R33, R124, 0xb ;  /* 0x0000007c21057211 */ /* 0x000fe400078458ff */
[----:B------:R-:W-:-:S02]  /*0d70*/  IADD3.X R13, R24, UR9, RZ, P5, !PT ;  /* 0x00000009180d7c10 */ /* 0x000fc4000affe4ff */
[----:B------:R-:W-:Y:S02]  /*0d80*/  PLOP3.LUT P1, PT, PT, PT, UP1, 0x80, 0x0 ;  /* 0x000000000000781c */ /* 0x000fe40003f2f018 */
[----:B------:R-:W-:Y:S02]  /*0d90*/  SEL R3, RZ, 0x10, !P3 ;  /* 0x00000010ff037807 */ /* 0x000fe40005800000 */
[----:B------:R-:W-:Y:S02]  /*0da0*/  PLOP3.LUT P5, PT, PT, PT, UP1, 0x80, 0x0 ;  /* 0x000000000000781c */ /* 0x000fe40003faf018 */
[----:B------:R-:W-:Y:S02]  /*0db0*/  LEA.HI.X R2, R33, UR28, RZ, 0xb, P2 ;  /* 0x0000001c21027c11 */ /* 0x000fe400090f5cff */
[----:B------:R-:W-:Y:S02]  /*0dc0*/  SEL R20, R3, RZ, P1 ;  /* 0x000000ff03147207 */ /* 0x000fe40000800000 */
[----:B------:R-:W-:-:S02]  /*0dd0*/  SEL R19, R16, RZ, P5 ;  /* 0x000000ff10137207 */ /* 0x000fc40002800000 */
[----:B------:R-:W-:Y:S02]  /*0de0*/  LEA R3, P2, R31, R124, 0xb ;  /* 0x0000007c1f037211 */ /* 0x000fe400078458ff */
[----:B------:R-:W-:Y:S02]  /*0df0*/  LEA R22, P5, R5, UR10, 0x1 ;  /* 0x0000000a05167c11 */ /* 0x000fe4000f8a08ff */
[----:B------:R-:W-:Y:S02]  /*0e00*/  P2R R119, PR, RZ, 0x8 ;  /* 0x00000008ff777803 */ /* 0x000fe40000000000 */
[----:B------:R-:W-:Y:S02]  /*0e10*/  ISETP.NE.U32.AND P3, PT, R0, RZ, PT ;  /* 0x000000ff0000720c */ /* 0x000fe40003f65070 */
[----:B------:R-:W-:Y:S02]  /*0e20*/  LEA.HI.X R0, R31, UR28, RZ, 0xb, P2 ;  /* 0x0000001c1f007c11 */ /* 0x000fe400090f5cff */
[----:B------:R-:W-:-:S02]  /*0e30*/  ISETP.NE.U32.AND P6, PT, R6, RZ, PT ;  /* 0x000000ff0600720c */ /* 0x000fc40003fc5070 */
[----:B------:R-:W-:Y:S02]  /*0e40*/  LEA.HI.X R23, R5, UR11, R2, 0x1, P5 ;  /* 0x0000000b05177c11 */ /* 0x000fe4000a8f0c02 */
[----:B------:R-:W-:Y:S02]  /*0e50*/  ISETP.NE.U32.AND P2, PT, R18, RZ, PT ;  /* 0x000000ff1200720c */ /* 0x000fe40003f45070 */
[----:B------:R-:W-:Y:S02]  /*0e60*/  ISETP.NE.U32.AND P5, PT, R19, RZ, PT ;  /* 0x000000ff1300720c */ /* 0x000fe40003fa5070 */
[----:B------:R-:W-:Y:S01]  /*0e70*/  IADD3 R16, P1, R17, UR12, RZ ;  /* 0x0000000c11107c10 */ /* 0x000fe2000ff3e0ff */
[----:B------:R-:W-:Y:S01]  /*0e80*/  @!PT LDS RZ, [RZ] ;  /* 0x00000000fffff984 */ /* 0x000fe20000000800 */
[----:B------:R-:W-:Y:S01]  /*0e90*/  @!PT LDS RZ, [RZ] ;  /* 0x00000000fffff984 */ /* 0x000fe20000000800 */
[----:B------:R-:W-:Y:S01]  /*0ea0*/  @!PT LDS RZ, [RZ] ;  /* 0x00000000fffff984 */ /* 0x000fe20000000800 */
[----:B------:R1:W-:Y:S03]  /*0eb0*/  LDGSTS.E.BYPASS.128 [R113+0x2000], [R8.64], P3 ;  /* 0x0200000008717fae */ /* 0x0003e60009901c58 */
[----:B------:R-:W-:Y:S01]  /*0ec0*/  IADD3.X R17, R29, UR13, RZ, P1, !PT ;  /* 0x0000000d1d117c10 */ /* 0x000fe20008ffe4ff */
[----:B------:R2:W-:Y:S01]  /*0ed0*/  LDGSTS.E.BYPASS.128 [R112+0x2000], [R10.64], P6 ;  /* 0x020000000a707fae */ /* 0x0005e2000b101c58 */
[----:B------:R-:W-:-:S03]  /*0ee0*/  ISETP.NE.U32.AND P1, PT, R20, RZ, PT ;  /* 0x000000ff1400720c */ /* 0x000fc60003f25070 */
[----:B------:R3:W-:Y:S04]  /*0ef0*/  LDGSTS.E.BYPASS.128 [R111+0x2000], [R12.64], P2 ;  /* 0x020000000c6f7fae */ /* 0x0007e80009101c58 */
[----:B------:R3:W-:Y:S04]  /*0f00*/  LDGSTS.E.BYPASS.128 [R110+0x2000], [R14.64], P5 ;  /* 0x020000000e6e7fae */ /* 0x0007e8000a901c58 */
        /* <DEDUP_REMOVED lines=11> */
[----:B------:R-:W-:-:S04]  /*0fc0*/  LEA R24, P1, R3, UR10, 0x1 ;  /* 0x0000000a03187c11 */ /* 0x000fc8000f8208ff */
[----:B------:R-:W-:Y:S02]  /*0fd0*/  LEA.HI.X R25, R3, UR11, R0, 0x1, P1 ;  /* 0x0000000b03197c11 */ /* 0x000fe400088f0c00 */
[----:B------:R-:W-:-:S04]  /*0fe0*/  ISETP.LT.U32.AND P1, PT, R31, UR18, PT ;  /* 0x000000121f007c0c */ /* 0x000fc8000bf21070 */
[----:B------:R-:W-:Y:S02]  /*0ff0*/  ISETP.LT.AND.EX P1, PT, RZ, UR5, !P0, P1 ;  /* 0x00000005ff007c0c */ /* 0x000fe4000c721310 */
[----:B------:R-:W-:Y:S02]  /*1000*/  PLOP3.LUT P4, PT, PT, PT, UP1, 0x80, 0x0 ;  /* 0x000000000000781c */ /* 0x000fe40003f8f018 */
[----:B------:R-:W-:-:S04]  /*1010*/  SEL R6, RZ, 0x10, !P1 ;  /* 0x00000010ff067807 */ /* 0x000fc80004800000 */
[----:B------:R-:W-:Y:S02]  /*1020*/  SEL R6, R6, RZ, P4 ;  /* 0x000000ff06067207 */ /* 0x000fe40002000000 */
[----:B-1----:R-:W-:-:S04]  /*1030*/  IADD3 R8, P4, R26, UR12, RZ ;  /* 0x0000000c1a087c10 */ /* 0x002fc8000ff9e0ff */
[----:B------:R-:W-:Y:S02]  /*1040*/  IADD3.X R9, R27, UR13, RZ, P4, !PT ;  /* 0x0000000d1b097c10 */ /* 0x000fe4000a7fe4ff */
[----:B------:R-:W-:-:S13]  /*1050*/  ISETP.NE.U32.AND P4, PT, R6, RZ, PT ;  /* 0x000000ff0600720c */ /* 0x000fda0003f85070 */
[----:B------:R3:W-:Y:S04]  /*1060*/  LDGSTS.E.BYPASS.128 [R108+0xd000], [R24.64], P4 ;  /* 0x0d000000186c7fae */ /* 0x0007e8000a101c58 */
[----:B------:R-:W0:Y:S04]  /*1070*/  LDGDEPBAR ;  /* 0x00000000000079af */ /* 0x000e280000000000 */
[----:B------:R3:W-:Y:S04]  /*1080*/  LDGSTS.E.BYPASS.128 [R113+0xa000], [R16.64], P3 ;  /* 0x0a00000010717fae */ /* 0x0007e80009901c58 */
[----:B------:R3:W-:Y:S04]  /*1090*/  LDGSTS.E.BYPASS.128 [R112+0xa000], [R18.64], P6 ;  /* 0x0a00000012707fae */ /* 0x0007e8000b101c58 */
[----:B------:R3:W-:Y:S04]  /*10a0*/  LDGSTS.E.BYPASS.128 [R111+0xa000], [R20.64], P2 ;  /* 0x0a000000146f7fae */ /* 0x0007e80009101c58 */
[----:B------:R3:W-:Y:S04]  /*10b0*/  LDGSTS.E.BYPASS.128 [R110+0xa000], [R8.64], P5 ;  /* 0x0a000000086e7fae */ /* 0x0007e8000a901c58 */
[----:B------:R-:W0:Y:S04]  /*10c0*/  LDGDEPBAR ;  /* 0x00000000000079af */ /* 0x000e280000000000 */
[----:B------:R3:W-:Y:S04]  /*10d0*/  LDGSTS.E.BYPASS.128 [R113+0x10000], [R16.64+0x80], P3 ;  /* 0x1000008010717fae */ /* 0x0007e80009901c58 */
[----:B------:R3:W-:Y:S04]  /*10e0*/  LDGSTS.E.BYPASS.128 [R112+0x10000], [R18.64+0x80], P6 ;  /* 0x1000008012707fae */ /* 0x0007e8000b101c58 */
[----:B------:R3:W-:Y:S04]  /*10f0*/  LDGSTS.E.BYPASS.128 [R111+0x10000], [R20.64+0x80], P2 ;  /* 0x10000080146f7fae */ /* 0x0007e80009101c58 */
[----:B------:R3:W-:Y:S04]  /*1100*/  LDGSTS.E.BYPASS.128 [R110+0x10000], [R8.64+0x80], P5 ;  /* 0x10000080086e7fae */ /* 0x0007e8000a901c58 */
[----:B------:R-:W0:Y:S01]  /*1110*/  LDGDEPBAR ;  /* 0x00000000000079af */ /* 0x000e220000000000 */
[----:B------:R-:W-:Y:S01]  /*1120*/  PLOP3.LUT P2, PT, PT, PT, UP0, 0x80, 0x0 ;  /* 0x000000000000781c */ /* 0x000fe20003f4f008 */
[----:B----4-:R3:W1:Y:S01]  /*1130*/  R2UR UR5, R30 ;  /* 0x000000001e0573c2 */ /* 0x01066200000e0000 */
[----:B------:R-:W-:-:S02]  /*1140*/  ISETP.NE.AND P4, PT, R32, RZ, PT ;  /* 0x000000ff2000720c */ /* 0x000fc40003f85270 */
[----:B------:R-:W-:Y:S02]  /*1150*/  ISETP.NE.AND P3, PT, R34, RZ, PT ;  /* 0x000000ff2200720c */ /* 0x000fe40003f65270 */
[----:B--2---:R-:W-:Y:S02]  /*1160*/  LOP3.LUT R11, R4, 0x1f, RZ, 0xc0, !PT ;  /* 0x0000001f040b7812 */ /* 0x004fe400078ec0ff */
[----:B------:R-:W-:Y:S01]  /*1170*/  SHF.R.U32.HI R6, RZ, 0x5, R4 ;  /* 0x00000005ff067819 */ /* 0x000fe20000011604 */
[----:B------:R-:W-:-:S04]  /*1180*/  DEPBAR.LE SB0, 0x5 ;  /* 0x000081400000791a */ /* 0x000fc80000000000 */
[----:B------:R-:W-:Y:S06]  /*1190*/  BAR.SYNC 0x0 ;  /* 0x0000000000007b1d */ /* 0x000fec0000000000 */
[----:B-1-3--:R-:W-:Y:S05]  /*11a0*/  @P2 BRA `(.L_x_0) ;  /* 0x0000019000002947 */ /* 0x00afea0003800000 */
[----:B------:R-:W-:Y:S01]  /*11b0*/  IMAD.SHL.U32 R7, R4, 0x2, RZ ;  /* 0x0000000204077824 */ /* 0x000fe200078e00ff */
[----:B------:R-:W-:Y:S01]  /*11c0*/  LOP3.LUT R6, R6, 0x3, RZ, 0xc0, !PT ;  /* 0x0000000306067812 */ /* 0x000fe200078ec0ff */
[----:B------:R-:W-:Y:S01]  /*11d0*/  CS2R R40, SRZ ;  /* 0x0000000000287805 */ /* 0x000fe2000001ff00 */
[----:B------:R-:W-:Y:S01]  /*11e0*/  SHF.R.U32.HI R11, RZ, 0x2, R11 ;  /* 0x00000002ff0b7819 */ /* 0x000fe2000001160b */
[----:B------:R-:W-:Y:S01]  /*11f0*/  CS2R R42, SRZ ;  /* 0x00000000002a7805 */ /* 0x000fe2000001ff00 */
[----:B------:R-:W-:Y:S01]  /*1200*/  LOP3.LUT R7, R7, 0x6, RZ, 0xc0, !PT ;  /* 0x0000000607077812 */ /* 0x000fe200078ec0ff */
[----:B------:R-:W-:Y:S01]  /*1210*/  CS2R R72, SRZ ;  /* 0x0000000000487805 */ /* 0x000fe2000001ff00 */
[----:B------:R-:W-:Y:S01]  /*1220*/  CS2R R74, SRZ ;  /* 0x00000000004a7805 */ /* 0x000fe2000001ff00 */
[----:B------:R-:W-:Y:S01]  /*1230*/  IMAD R8, R6, 0x10, R11 ;  /* 0x0000001006087824 */ /* 0x000fe200078e020b */
[----:B------:R-:W-:Y:S01]  /*1240*/  CS2R R76, SRZ ;  /* 0x00000000004c7805 */ /* 0x000fe2000001ff00 */
        /* <DEDUP_REMOVED lines=11> */
[----:B------:R-:W-:-:S02]  /*1300*/  LOP3.LUT R9, R7, 0x8, RZ, 0xfc, !PT ;  /* 0x0000000807097812 */ /* 0x000fc400078efcff */
[C---:B------:R-:W-:Y:S02]  /*1310*/  LOP3.LUT R11, R7.reuse, 0x10, RZ, 0xfc, !PT ;  /* 0x00000010070b7812 */ /* 0x040fe400078efcff */
[----:B------:R-:W-:Y:S01]  /*1320*/  LOP3.LUT R13, R7, 0x18, RZ, 0xfc, !PT ;  /* 0x00000018070d7812 */ /* 0x000fe200078efcff */
[----:B------:R-:W-:Y:S05]  /*1330*/  BRA `(.L_x_1) ;  /* 0x000027a000007947 */ /* 0x000fea0003800000 */
.L_x_0:
[--C-:B------:R-:W-:Y:S01]  /*1340*/  SHF.R.U32.HI R8, RZ, 0x2, R4.reuse ;  /* 0x00000002ff087819 */ /* 0x100fe20000011604 */
[----:B------:R-:W-:Y:S01]  /*1350*/  IMAD.SHL.U32 R26, R4, 0x2, RZ ;  /* 0x00000002041a7824 */ /* 0x000fe200078e00ff */
[----:B------:R-:W-:Y:S01]  /*1360*/  LOP3.LUT R6, R6, 0x3, RZ, 0xc0, !PT ;  /* 0x0000000306067812 */ /* 0x000fe200078ec0ff */
[----:B------:R-:W-:Y:S01]  /*1370*/  USHF.R.S32.HI UR22, URZ, 0x1f, UR7 ;  /* 0x0000001f3f167899 */ /* 0x000fe20008011407 */
[--C-:B------:R-:W-:Y:S01]  /*1380*/  SHF.R.U32.HI R10, RZ, 0x3, R4.reuse ;  /* 0x00000003ff0a7819 */ /* 0x100fe20000011604 */
[----:B------:R-:W-:Y:S01]  /*1390*/  ULEA UR26, UR5, UR4, 0x4 ;  /* 0x00000004051a7291 */ /* 0x000fe2000f8e203f */
[----:B------:R-:W-:Y:S01]  /*13a0*/  SHF.R.U32.HI R9, RZ, 0x1, R4 ;  /* 0x00000001ff097819 */ /* 0x000fe20000011604 */
[----:B------:R-:W-:Y:S01]  /*13b0*/  IMAD.SHL.U32 R12, R6, 0x2, RZ ;  /* 0x00000002060c7824 */ /* 0x000fe200078e00ff */
[----:B------:R-:W-:Y:S01]  /*13c0*/  SGXT.U32 R8, R8, 0x3 ;  /* 0x000000030808781a */ /* 0x000fe20000000000 */
[----:B------:R-:W-:Y:S01]  /*13d0*/  IMAD.SHL.U32 R19, R31, 0x80, RZ ;  /* 0x000000801f137824 */ /* 0x000fe200078e00ff */
[--C-:B------:R-:W-:Y:S01]  /*13e0*/  SHF.R.U32.HI R15, RZ, 0x1, R10.reuse ;  /* 0x00000001ff0f7819 */ /* 0x100fe2000001160a */
[----:B------:R-:W-:Y:S01]  /*13f0*/  ULEA.HI UR22, UR22, UR7, URZ, 0x6 ;  /* 0x0000000716167291 */ /* 0x000fe2000f8f303f */
[----:B------:R-:W-:Y:S01]  /*1400*/  LOP3.LUT R20, R8, 0x30, R9, 0xf8, !PT ;  /* 0x0000003008147812 */ /* 0x000fe200078ef809 */
[----:B------:R-:W-:Y:S01]  /*1410*/  USHF.L.U32 UR7, UR26, 0xe, URZ ;  /* 0x0000000e1a077899 */ /* 0x000fe2000800063f */
[----:B------:R-:W-:Y:S01]  /*1420*/  SHF.R.U32.HI R9, RZ, 0x4, R11 ;  /* 0x00000004ff097819 */ /* 0x000fe2000001160b */
[----:B------:R-:W-:Y:S01]  /*1430*/  ULDC.64 UR20, c[0x0][0x180] ;  /* 0x0000600000147ab9 */ /* 0x000fe20000000a00 */
[--C-:B------:R-:W-:Y:S01]  /*1440*/  LOP3.LUT R16, R7, 0x6, R10.reuse, 0xf8, !PT ;  /* 0x0000000607107812 */ /* 0x100fe200078ef80a */
[----:B------:R-:W-:Y:S01]  /*1450*/  CS2R R80, SRZ ;  /* 0x0000000000507805 */ /* 0x000fe2000001ff00 */
[----:B------:R-:W-:Y:S01]  /*1460*/  LOP3.LUT R13, R12, 0x1, R10, 0xf8, !PT ;  /* 0x000000010c0d7812 */ /* 0x000fe200078ef80a */
[----:B------:R-:W-:Y:S01]  /*1470*/  IMAD.IADD R12, R9, 0x1, R12 ;  /* 0x00000001090c7824 */ /* 0x000fe200078e020c */
[--C-:B------:R-:W-:Y:S01]  /*1480*/  SHF.R.U32.HI R8, RZ, 0x2, R4.reuse ;  /* 0x00000002ff087819 */ /* 0x100fe20000011604 */
[----:B------:R-:W-:Y:S01]  /*1490*/  IMAD.SHL.U32 R16, R16, 0x20, RZ ;  /* 0x0000002010107824 */ /* 0x000fe200078e00ff */
[----:B------:R-:W-:Y:S01]  /*14a0*/  SGXT.U32 R15, R15, 0x2 ;  /* 0x000000020f0f781a */ /* 0x000fe20000000000 */
[----:B------:R-:W-:Y:S01]  /*14b0*/  CS2R R82, SRZ ;  /* 0x0000000000527805 */ /* 0x000fe2000001ff00 */
[----:B------:R-:W-:Y:S01]  /*14c0*/  SHF.R.U32.HI R10, RZ, 0x1, R4 ;  /* 0x00000001ff0a7819 */ /* 0x000fe20000011604 */
[----:B------:R-:W-:Y:S01]  /*14d0*/  CS2R R68, SRZ ;  /* 0x0000000000447805 */ /* 0x000fe2000001ff00 */
[----:B------:R-:W-:Y:S01]  /*14e0*/  LOP3.LUT R7, R26, 0x1e, RZ, 0xc0, !PT ;  /* 0x0000001e1a077812 */ /* 0x000fe200078ec0ff */
[----:B------:R-:W-:Y:S01]  /*14f0*/  CS2R R70, SRZ ;  /* 0x0000000000467805 */ /* 0x000fe2000001ff00 */
[----:B------:R-:W-:Y:S01]  /*1500*/  LOP3.LUT R8, R15, 0x3, R8, 0x78, !PT ;  /* 0x000000030f087812 */ /* 0x000fe200078e7808 */
[----:B------:R-:W-:Y:S01]  /*1510*/  CS2R R52, SRZ ;  /* 0x0000000000347805 */ /* 0x000fe2000001ff00 */
[----:B------:R-:W-:Y:S01]  /*1520*/  SGXT.U32 R10, R10, 0x2 ;  /* 0x000000020a0a781a */ /* 0x000fe20000000000 */
[----:B------:R-:W-:Y:S01]  /*1530*/  IMAD R104, R12, 0x44, R7 ;  /* 0x000000440c687824 */ /* 0x000fe200078e0207 */
[C---:B------:R-:W-:Y:S01]  /*1540*/  IADD3 R15, R9.reuse, 0x2, RZ ;  /* 0x00000002090f7810 */ /* 0x040fe20007ffe0ff */
[----:B------:R-:W-:Y:S01]  /*1550*/  IMAD.SHL.U32 R12, R4, 0x40, RZ ;  /* 0x00000040040c7824 */ /* 0x000fe200078e00ff */
[-C--:B------:R-:W-:Y:S01]  /*1560*/  LOP3.LUT R7, R9, R10.reuse, RZ, 0x3c, !PT ;  /* 0x0000000a09077212 */ /* 0x080fe200078e3cff */
[----:B------:R-:W-:Y:S01]  /*1570*/  CS2R R54, SRZ ;  /* 0x0000000000367805 */ /* 0x000fe2000001ff00 */
[----:B------:R-:W-:Y:S01]  /*1580*/  LOP3.LUT R10, R15, R10, RZ, 0x3c, !PT ;  /* 0x0000000a0f0a7212 */ /* 0x000fe200078e3cff */
[----:B------:R-:W-:Y:S01]  /*1590*/  CS2R R36, SRZ ;  /* 0x0000000000247805 */ /* 0x000fe2000001ff00 */
[----:B------:R-:W-:Y:S01]  /*15a0*/  LOP3.LUT R12, R12, 0x3c0, RZ, 0xc0, !PT ;  /* 0x000003c00c0c7812 */ /* 0x000fe200078ec0ff */
[----:B------:R-:W-:Y:S01]  /*15b0*/  IMAD.SHL.U32 R23, R7, 0x10, RZ ;  /* 0x0000001007177824 */ /* 0x000fe200078e00ff */
[----:B------:R-:W-:Y:S01]  /*15c0*/  LOP3.LUT R7, R4, 0x7, RZ, 0xc0, !PT ;  /* 0x0000000704077812 */ /* 0x000fe200078ec0ff */
[----:B------:R-:W-:Y:S01]  /*15d0*/  IMAD.SHL.U32 R17, R10, 0x10, RZ ;  /* 0x000000100a117824 */ /* 0x000fe200078e00ff */
[--C-:B------:R-:W-:Y:S01]  /*15e0*/  LOP3.LUT R15, R15, 0x7, R4.reuse, 0x78, !PT ;  /* 0x000000070f0f7812 */ /* 0x100fe200078e7804 */
[----:B------:R-:W-:Y:S01]  /*15f0*/  CS2R R38, SRZ ;  /* 0x0000000000267805 */ /* 0x000fe2000001ff00 */
[----:B------:R-:W-:Y:S01]  /*1600*/  LOP3.LUT R21, R9, 0x7, R4, 0x78, !PT ;  /* 0x0000000709157812 */ /* 0x000fe200078e7804 */
[----:B------:R-:W-:Y:S01]  /*1610*/  IMAD.SHL.U32 R10, R7, 0x40, RZ ;  /* 0x00000040070a7824 */ /* 0x000fe200078e00ff */
[-C--:B------:R-:W-:Y:S01]  /*1620*/  LOP3.LUT R22, R17, R12.reuse, RZ, 0xfc, !PT ;  /* 0x0000000c11167212 */ /* 0x080fe200078efcff */
[----:B------:R-:W-:Y:S01]  /*1630*/  CS2R R40, SRZ ;  /* 0x0000000000287805 */ /* 0x000fe2000001ff00 */
[----:B------:R-:W-:Y:S01]  /*1640*/  IADD3 R17, R9, 0x4, RZ ;  /* 0x0000000409117810 */ /* 0x000fe20007ffe0ff */
[--C-:B------:R-:W-:Y:S01]  /*1650*/  IMAD R14, R13, 0x200, R10.reuse ;  /* 0x000002000d0e7824 */ /* 0x100fe200078e020a */
[C---:B------:R-:W-:Y:S01]  /*1660*/  IADD3 R7, R9.reuse, 0x6, RZ ;  /* 0x0000000609077810 */ /* 0x040fe20007ffe0ff */
[----:B------:R-:W-:Y:S01]  /*1670*/  IMAD R18, R9, 0x200, R10 ;  /* 0x0000020009127824 */ /* 0x000fe200078e020a */
[----:B------:R-:W-:Y:S01]  /*1680*/  LOP3.LUT R17, R17, 0x7, R4, 0x78, !PT ;  /* 0x0000000711117812 */ /* 0x000fe200078e7804 */
[----:B------:R-:W-:Y:S01]  /*1690*/  IMAD R10, R15, 0x8, R14 ;  /* 0x000000080f0a7824 */ /* 0x000fe200078e020e */
[----:B------:R-:W-:Y:S01]  /*16a0*/  LOP3.LUT R7, R7, 0x7, R4, 0x78, !PT ;  /* 0x0000000707077812 */ /* 0x000fe200078e7804 */
[--C-:B------:R-:W-:Y:S01]  /*16b0*/  IMAD R21, R21, 0x8, R14.reuse ;  /* 0x0000000815157824 */ /* 0x100fe200078e020e */
[----:B------:R-:W-:Y:S01]  /*16c0*/  LOP3.LUT R23, R23, R12, RZ, 0xfc, !PT ;  /* 0x0000000c17177212 */ /* 0x000fe200078efcff */
[--C-:B------:R-:W-:Y:S01]  /*16d0*/  IMAD R12, R17, 0x8, R14.reuse ;  /* 0x00000008110c7824 */ /* 0x100fe200078e020e */
[----:B------:R-:W-:Y:S01]  /*16e0*/  SHF.R.U32.HI R11, RZ, 0x2, R11 ;  /* 0x00000002ff0b7819 */ /* 0x000fe2000001160b */
[----:B------:R-:W-:Y:S01]  /*16f0*/  IMAD R14, R7, 0x8, R14 ;  /* 0x00000008070e7824 */ /* 0x000fe200078e020e */
[----:B------:R-:W-:Y:S01]  /*1700*/  LOP3.LUT R15, R13, 0x7, R4, 0x78, !PT ;  /* 0x000000070d0f7812 */ /* 0x000fe200078e7804 */
[----:B------:R-:W-:Y:S01]  /*1710*/  IMAD.SHL.U32 R7, R8, 0x8, RZ ;  /* 0x0000000808077824 */ /* 0x000fe200078e00ff */
[----:B------:R-:W-:Y:S01]  /*1720*/  SHF.L.U64.HI R24, R33, 0x7, RZ ;  /* 0x0000000721187819 */ /* 0x000fe200000102ff */
[C-C-:B------:R-:W-:Y:S01]  /*1730*/  IMAD R8, R6.reuse, 0x10, R11.reuse ;  /* 0x0000001006087824 */ /* 0x140fe200078e020b */
[----:B------:R-:W-:Y:S01]  /*1740*/  CS2R R42, SRZ ;  /* 0x00000000002a7805 */ /* 0x000fe2000001ff00 */
[----:B------:R-:W-:Y:S01]  /*1750*/  IMAD R15, R15, 0x8, R18 ;  /* 0x000000080f0f7824 */ /* 0x000fe200078e0212 */
[----:B------:R-:W-:Y:S01]  /*1760*/  LOP3.LUT R13, R7, R16, RZ, 0xfc, !PT ;  /* 0x00000010070d7212 */ /* 0x000fe200078efcff */
[----:B------:R-:W-:Y:S01]  /*1770*/  IMAD R16, R6, 0x8, R11 ;  /* 0x0000000806107824 */ /* 0x000fe200078e020b */
[----:B------:R-:W-:Y:S01]  /*1780*/  LOP3.LUT R7, R4, 0x3, RZ, 0xc0, !PT ;  /* 0x0000000304077812 */ /* 0x000fe200078ec0ff */
[----:B------:R-:W-:Y:S01]  /*1790*/  IMAD.SHL.U32 R17, R33, 0x80, RZ ;  /* 0x0000008021117824 */ /* 0x000fe200078e00ff */
[----:B------:R-:W-:Y:S01]  /*17a0*/  LOP3.LUT R103, R13, 0x6, R26, 0xf8, !PT ;  /* 0x000000060d677812 */ /* 0x000fe200078ef81a */
[----:B------:R-:W-:Y:S01]  /*17b0*/  CS2R R72, SRZ ;  /* 0x0000000000487805 */ /* 0x000fe2000001ff00 */
[----:B------:R-:W-:Y:S01]  /*17c0*/  SHF.L.U64.HI R18, R31, 0x7, RZ ;  /* 0x000000071f127819 */ /* 0x000fe200000102ff */
[----:B------:R-:W-:Y:S01]  /*17d0*/  IMAD R106, R16, 0x5, R7 ;  /* 0x00000005106a7824 */ /* 0x000fe200078e0207 */
[----:B------:R-:W-:Y:S01]  /*17e0*/  SHF.L.U64.HI R16, R17, 0x1, R24 ;  /* 0x0000000111107819 */ /* 0x000fe20000010218 */
[----:B------:R-:W-:Y:S01]  /*17f0*/  IMAD.SHL.U32 R9, R7, 0x2, RZ ;  /* 0x0000000207097824 */ /* 0x000fe200078e00ff */
[----:B------:R-:W-:Y:S01]  /*1800*/  LOP3.LUT R7, R26, 0x6, RZ, 0xc0, !PT ;  /* 0x000000061a077812 */ /* 0x000fe200078ec0ff */
[----:B------:R-:W-:Y:S01]  /*1810*/  IMAD.SHL.U32 R106, R106, 0x8, RZ ;  /* 0x000000086a6a7824 */ /* 0x000fe200078e00ff */
[----:B------:R-:W-:Y:S01]  /*1820*/  SHF.L.U64.HI R18, R19, 0x1, R18 ;  /* 0x0000000113127819 */ /* 0x000fe20000010212 */
[C-C-:B------:R-:W-:Y:S01]  /*1830*/  IMAD R107, R8.reuse, 0x28, R9.reuse ;  /* 0x00000028086b7824 */ /* 0x140fe200078e0209 */
[----:B------:R-:W-:Y:S01]  /*1840*/  CS2R R74, SRZ ;  /* 0x00000000004a7805 */ /* 0x000fe2000001ff00 */
[----:B------:R-:W-:Y:S01]  /*1850*/  IMAD R105, R8, 0x22, R9 ;  /* 0x0000002208697824 */ /* 0x000fe200078e0209 */
[----:B------:R-:W-:Y:S01]  /*1860*/  CS2R R76, SRZ ;  /* 0x00000000004c7805 */ /* 0x000fe2000001ff00 */
[----:B------:R-:W-:Y:S01]  /*1870*/  IMAD.SHL.U32 R103, R103, 0x2, RZ ;  /* 0x0000000267677824 */ /* 0x000fe200078e00ff */
[----:B------:R-:W-:Y:S01]  /*1880*/  CS2R R78, SRZ ;  /* 0x00000000004e7805 */ /* 0x000fe2000001ff00 */
[----:B------:R-:W-:Y:S01]  /*1890*/  CS2R R84, SRZ ;  /* 0x0000000000547805 */ /* 0x000fe2000001ff00 */
[----:B------:R-:W-:Y:S01]  /*18a0*/  CS2R R86, SRZ ;  /* 0x0000000000567805 */ /* 0x000fe2000001ff00 */
[----:B------:R-:W-:Y:S01]  /*18b0*/  IMAD.SHL.U32 R17, R17, 0x2, RZ ;  /* 0x0000000211117824 */ /* 0x000fe200078e00ff */
[----:B------:R-:W-:Y:S01]  /*18c0*/  LOP3.LUT R9, R7, 0x8, RZ, 0xfc, !PT ;  /* 0x0000000807097812 */ /* 0x000fe200078efcff */
[----:B------:R-:W-:Y:S01]  /*18d0*/  IMAD.SHL.U32 R19, R19, 0x2, RZ ;  /* 0x0000000213137824 */ /* 0x000fe200078e00ff */
[C---:B------:R-:W-:Y:S01]  /*18e0*/  LOP3.LUT R11, R7.reuse, 0x10, RZ, 0xfc, !PT ;  /* 0x00000010070b7812 */ /* 0x040fe200078efcff */
[----:B------:R-:W-:Y:S01]  /*18f0*/  IMAD.SHL.U32 R20, R20, 0x20, RZ ;  /* 0x0000002014147824 */ /* 0x000fe200078e00ff */
[----:B------:R-:W-:Y:S01]  /*1900*/  LOP3.LUT R13, R7, 0x18, RZ, 0xfc, !PT ;  /* 0x00000018070d7812 */ /* 0x000fe200078efcff */
[----:B------:R-:W-:Y:S01]  /*1910*/  ULDC.64 UR16, c[0x0][0x178] ;  /* 0x00005e0000107ab9 */ /* 0x000fe20000000a00 */
[----:B------:R-:W-:Y:S01]  /*1920*/  LEA R107, R107, 0x12000, 0x1 ;  /* 0x000120006b6b7811 */ /* 0x000fe200078e08ff */
[----:B------:R-:W-:Y:S01]  /*1930*/  UIMAD.WIDE UR20, UR7, UR27, UR20 ;  /* 0x0000001b071472a5 */ /* 0x000fe2000f8e0214 */
[----:B------:R-:W-:Y:S01]  /*1940*/  LEA R105, R105, 0x12000, 0x1 ;  /* 0x0001200069697811 */ /* 0x000fe200078e08ff */
[----:B------:R-:W-:Y:S01]  /*1950*/  UMOV UR23, 0x1 ;  /* 0x0000000100177882 */ /* 0x000fe20000000000 */
[----:B------:R-:W-:Y:S01]  /*1960*/  LEA R106, R106, 0x12000, 0x1 ;  /* 0x000120006a6a7811 */ /* 0x000fe200078e08ff */
[----:B------:R-:W-:Y:S01]  /*1970*/  UMOV UR29, 0x80 ;  /* 0x00000080001d7882 */ /* 0x000fe20000000000 */
[----:B------:R-:W-:Y:S01]  /*1980*/  LEA R104, R104, 0x12000, 0x1 ;  /* 0x0001200068687811 */ /* 0x000fe200078e08ff */
[----:B------:R-:W-:Y:S01]  /*1990*/  UMOV UR4, URZ ;  /* 0x0000003f00047c82 */ /* 0x000fe20008000000 */
[C---:B------:R-:W-:Y:S01]  /*19a0*/  LOP3.LUT R102, R103.reuse, 0x40, RZ, 0xfc, !PT ;  /* 0x0000004067667812 */ /* 0x040fe200078efcff */
[----:B------:R-:W-:Y:S01]  /*19b0*/  UMOV UR30, 0xe000 ;  /* 0x0000e000001e7882 */ /* 0x000fe20000000000 */
[C---:B------:R-:W-:Y:S01]  /*19c0*/  LOP3.LUT R101, R103.reuse, 0x400, RZ, 0xfc, !PT ;  /* 0x0000040067657812 */ /* 0x040fe200078efcff */
[----:B------:R-:W-:Y:S01]  /*19d0*/  UMOV UR31, 0x8000 ;  /* 0x00008000001f7882 */ /* 0x000fe20000000000 */
[C---:B------:R-:W-:Y:S01]  /*19e0*/  LOP3.LUT R100, R103.reuse, 0x440, RZ, 0xfc, !PT ;  /* 0x0000044067647812 */ /* 0x040fe200078efcff */
[----:B------:R-:W-:Y:S01]  /*19f0*/  UMOV UR32, 0xc000 ;  /* 0x0000c00000207882 */ /* 0x000fe20000000000 */
[C---:B------:R-:W-:Y:S01]  /*1a00*/  LOP3.LUT R99, R103.reuse, 0x800, RZ, 0xfc, !PT ;  /* 0x0000080067637812 */ /* 0x040fe200078efcff */
[----:B------:R-:W-:Y:S01]  /*1a10*/  UMOV UR33, 0x4000 ;  /* 0x0000400000217882 */ /* 0x000fe20000000000 */
[C---:B------:R-:W-:Y:S01]  /*1a20*/  LOP3.LUT R98, R103.reuse, 0x840, RZ, 0xfc, !PT ;  /* 0x0000084067627812 */ /* 0x040fe200078efcff */
[----:B------:R-:W-:Y:S01]  /*1a30*/  UMOV UR5, URZ ;  /* 0x0000003f00057c82 */ /* 0x000fe20008000000 */
[C---:B------:R-:W-:Y:S01]  /*1a40*/  LOP3.LUT R97, R103.reuse, 0xc00, RZ, 0xfc, !PT ;  /* 0x00000c0067617812 */ /* 0x040fe200078efcff */
[----:B------:R-:W-:Y:S01]  /*1a50*/  UMOV UR6, URZ ;  /* 0x0000003f00067c82 */ /* 0x000fe20008000000 */
[----:B------:R-:W-:Y:S01]  /*1a60*/  LOP3.LUT R96, R103, 0xc40, RZ, 0xfc, !PT ;  /* 0x00000c4067607812 */ /* 0x000fe200078efcff */
[----:B------:R-:W-:-:S02]  /*1a70*/  UIMAD.WIDE UR16, UR19, UR27, UR16 ;  /* 0x0000001b131072a5 */ /* 0x000fc4000f8e0210 */
[----:B------:R-:W-:Y:S02]  /*1a80*/  USHF.R.S32.HI UR22, URZ, 0x6, UR22 ;  /* 0x000000063f167899 */ /* 0x000fe40008011416 */
[----:B------:R-:W-:-:S02]  /*1a90*/  UMOV UR7, URZ ;  /* 0x0000003f00077c82 */ /* 0x000fc40008000000 */
.L_x_2:
[----:B------:R-:W-:Y:S01]  /*1aa0*/  F2FP.PACK_AB R56, R41, R40 ;  /* 0x000000282938723e */ /* 0x000fe200000000ff */
[----:B------:R-:W-:Y:S01]  /*1ab0*/  UIMAD.WIDE UR26, UR4, 0x2, UR20 ;  /* 0x00000002041a78a5 */ /* 0x000fe2000f8e0214 */
[----:B------:R-:W-:Y:S01]  /*1ac0*/  F2FP.PACK_AB R58, R43, R42 ;  /* 0x0000002a2b3a723e */ /* 0x000fe200000000ff */
[----:B------:R-:W-:Y:S01]  /*1ad0*/  IMAD.MOV.U32 R35, RZ, RZ, 0x100 ;  /* 0x00000100ff237424 */ /* 0x000fe200078e00ff */
[----:B------:R-:W-:Y:S01]  /*1ae0*/  F2FP.PACK_AB R60, R73, R72 ;  /* 0x00000048493c723e */ /* 0x000fe200000000ff */
[----:B------:R-:W-:Y:S01]  /*1af0*/  STS [R107], R56 ;  /* 0x000000386b007388 */ /* 0x000fe20000000800 */
[----:B------:R-:W-:Y:S01]  /*1b00*/  F2FP.PACK_AB R62, R75, R74 ;  /* 0x0000004a4b3e723e */ /* 0x000fe200000000ff */
[----:B------:R-:W-:Y:S01]  /*1b10*/  IMAD.U32 R45, RZ, RZ, UR28 ;  /* 0x0000001cff2d7e24 */ /* 0x000fe2000f8e00ff */
[----:B------:R-:W-:Y:S01]  /*1b20*/  F2FP.PACK_AB R88, R77, R76 ;  /* 0x0000004c4d58723e */ /* 0x000fe200000000ff */
[----:B------:R-:W-:Y:S01]  /*1b30*/  STS [R107+0x280], R58 ;  /* 0x0002803a6b007388 */ /* 0x000fe20000000800 */
[----:B------:R-:W-:Y:S01]  /*1b40*/  F2FP.PACK_AB R90, R79, R78 ;  /* 0x0000004e4f5a723e */ /* 0x000fe200000000ff */
[----:B------:R-:W-:Y:S01]  /*1b50*/  IMAD.WIDE.U32 R34, R118, R35, UR26 ;  /* 0x0000001a76227e25 */ /* 0x000fe2000f8e0023 */
[----:B------:R-:W-:Y:S01]  /*1b60*/  F2FP.PACK_AB R128, R85, R84 ;  /* 0x000000545580723e */ /* 0x000fe200000000ff */
[----:B------:R-:W-:Y:S01]  /*1b70*/  STS [R107+0x10], R60 ;  /* 0x0000103c6b007388 */ /* 0x000fe20000000800 */
[----:B------:R-:W-:Y:S01]  /*1b80*/  F2FP.PACK_AB R130, R87, R86 ;  /* 0x000000565782723e */ /* 0x000fe200000000ff */
[C---:B------:R-:W-:Y:S01]  /*1b90*/  IMAD.SHL.U32 R49, R124.reuse, 0x2, RZ ;  /* 0x000000027c317824 */ /* 0x040fe200078e00ff */
[----:B------:R-:W-:Y:S01]  /*1ba0*/  SHF.L.U64.HI R45, R124, 0x1, R45 ;  /* 0x000000017c2d7819 */ /* 0x000fe2000001022d */
[----:B------:R-:W-:Y:S01]  /*1bb0*/  STS [R107+0x290], R62 ;  /* 0x0002903e6b007388 */ /* 0x000fe20000000800 */
[----:B------:R-:W-:Y:S01]  /*1bc0*/  IMAD.MOV.U32 R32, RZ, RZ, 0x100 ;  /* 0x00000100ff207424 */ /* 0x000fe200078e00ff */
[----:B------:R-:W-:Y:S01]  /*1bd0*/  F2FP.PACK_AB R44, R81, R80 ;  /* 0x00000050512c723e */ /* 0x000fe200000000ff */
[----:B------:R-:W-:Y:S01]  /*1be0*/  USHF.R.S32.HI UR19, URZ, 0x1f, UR29 ;  /* 0x0000001f3f137899 */ /* 0x000fe2000801141d */
[----:B------:R-:W-:Y:S01]  /*1bf0*/  STS [R107+0x20], R88 ;  /* 0x000020586b007388 */ /* 0x000fe20000000800 */
[-C--:B------:R-:W-:Y:S01]  /*1c00*/  IADD3 R34, P2, R34, R49.reuse, RZ ;  /* 0x0000003122227210 */ /* 0x080fe20007f5e0ff */
[----:B------:R-:W-:Y:S01]  /*1c10*/  IMAD.WIDE.U32 R32, R117, R32, UR26 ;  /* 0x0000001a75207e25 */ /* 0x000fe2000f8e0020 */
[----:B------:R-:W-:Y:S01]  /*1c20*/  F2FP.PACK_AB R46, R83, R82 ;  /* 0x00000052532e723e */ /* 0x000fe200000000ff */
[----:B------:R-:W-:Y:S01]  /*1c30*/  STS [R107+0x2a0], R90 ;  /* 0x0002a05a6b007388 */ /* 0x000fe20000000800 */
[----:B------:R-:W-:Y:S01]  /*1c40*/  F2FP.PACK_AB R48, R69, R68 ;  /* 0x000000444530723e */ /* 0x000fe200000000ff */
[--C-:B------:R-:W-:Y:S01]  /*1c50*/  IMAD.X R35, R35, 0x1, R45.reuse, P2 ;  /* 0x0000000123237824 */ /* 0x100fe200010e062d */
[----:B------:R-:W-:Y:S01]  /*1c60*/  IADD3 R32, P2, R32, R49, RZ ;  /* 0x0000003120207210 */ /* 0x000fe20007f5e0ff */
[----:B------:R-:W-:Y:S01]  /*1c70*/  STS [R107+0x30], R128 ;  /* 0x000030806b007388 */ /* 0x000fe20000000800 */
[----:B------:R-:W-:Y:S01]  /*1c80*/  F2FP.PACK_AB R64, R71, R70 ;  /* 0x000000464740723e */ /* 0x000fe200000000ff */
[----:B------:R-:W-:Y:S01]  /*1c90*/  UIADD3 UR23, UR23, 0x1, URZ ;  /* 0x0000000117177890 */ /* 0x000fe2000fffe03f */
[----:B------:R-:W-:Y:S01]  /*1ca0*/  F2FP.PACK_AB R66, R53, R52 ;  /* 0x000000343542723e */ /* 0x000fe200000000ff */
[----:B------:R-:W-:Y:S01]  /*1cb0*/  STS [R107+0x2b0], R130 ;  /* 0x0002b0826b007388 */ /* 0x000fe20000000800 */
[----:B------:R-:W-:Y:S01]  /*1cc0*/  IMAD.X R33, R33, 0x1, R45, P2 ;  /* 0x0000000121217824 */ /* 0x000fe200010e062d */
[-C--:B------:R-:W-:Y:S01]  /*1cd0*/  F2FP.PACK_AB R94, R39, R38.reuse ;  /* 0x00000026275e723e */ /* 0x080fe200000000ff */
[----:B------:R-:W-:Y:S01]  /*1ce0*/  UISETP.GE.AND UP0, UPT, UR23, 0x2, UPT ;  /* 0x000000021700788c */ /* 0x000fe2000bf06270 */
[----:B------:R-:W-:Y:S06]  /*1cf0*/  BAR.SYNC 0x0 ;  /* 0x0000000000007b1d */ /* 0x000fec0000000000 */
[----:B------:R-:W1:Y:S01]  /*1d00*/  LDS.128 R24, [R106] ;  /* 0x000000006a187984 */ /* 0x000e620000000c00 */
[----:B------:R-:W-:Y:S01]  /*1d10*/  IADD3 R50, P2, P5, R49, UR26, R17 ;  /* 0x0000001a31327c10 */ /* 0x000fe2000fd5e011 */
[----:B------:R-:W-:Y:S01]  /*1d20*/  USEL UR23, UR23, URZ, !UP0 ;  /* 0x0000003f17177287 */ /* 0x000fe2000c000000 */
[----:B------:R-:W-:Y:S01]  /*1d30*/  LEA R92, R21, UR5, 0x1 ;  /* 0x00000005155c7c11 */ /* 0x000fe2000f8e08ff */
[----:B------:R-:W2:Y:S01]  /*1d40*/  LDS.128 R28, [R106+0xa00] ;  /* 0x000a00006a1c7984 */ /* 0x000ea20000000c00 */
[----:B------:R-:W-:Y:S01]  /*1d50*/  IADD3.X R51, R45, UR27, R16, P2, P5 ;  /* 0x0000001b2d337c10 */ /* 0x000fe200097ea410 */
[----:B------:R-:W-:Y:S01]  /*1d60*/  UIADD3 UR6, UR6, 0x1, URZ ;  /* 0x0000000106067890 */ /* 0x000fe2000fffe03f */
[----:B------:R-:W-:Y:S01]  /*1d70*/  F2FP.PACK_AB R132, R39, R38 ;  /* 0x000000262784723e */ /* 0x000fe200000000ff */
[----:B------:R-:W-:Y:S01]  /*1d80*/  IMAD.U32 R141, RZ, RZ, UR23 ;  /* 0x00000017ff8d7e24 */ /* 0x000fe2000f8e00ff */
[----:B------:R-:W-:Y:S01]  /*1d90*/  LOP3.LUT R137, R116, UR29, RZ, 0xfc, !PT ;  /* 0x0000001d74897c12 */ /* 0x000fe2000f8efcff */
[----:B------:R-:W-:-:S02]  /*1da0*/  UISETP.GE.AND UP0, UPT, UR6, 0x2, UPT ;  /* 0x000000020600788c */ /* 0x000fc4000bf06270 */
[----:B------:R-:W-:Y:S01]  /*1db0*/  IMAD R141, R141, 0x2000, R112 ;  /* 0x000020008d8d7824 */ /* 0x000fe200078e0270 */
[----:B------:R-:W-:Y:S02]  /*1dc0*/  UIADD3 UR4, UR4, 0x40000, URZ ;  /* 0x0004000004047890 */ /* 0x000fe4000fffe03f */
[----:B------:R-:W-:Y:S01]  /*1dd0*/  USEL UR6, UR6, URZ, !UP0 ;  /* 0x0000003f06067287 */ /* 0x000fe2000c000000 */
[----:B-1----:R-:W-:Y:S04]  /*1de0*/  @!P0 STG.E.128 [R34.64], R24 ;  /* 0x0000001822008986 */ /* 0x002fe8000c101d18 */
[----:B--2---:R-:W-:Y:S04]  /*1df0*/  @!P0 STG.E.128 [R32.64], R28 ;  /* 0x0000001c20008986 */ /* 0x004fe8000c101d18 */
[----:B------:R-:W-:Y:S06]  /*1e00*/  BAR.SYNC 0x0 ;  /* 0x0000000000007b1d */ /* 0x000fec0000000000 */
[----:B------:R1:W-:Y:S01]  /*1e10*/  STS [R107], R44 ;  /* 0x0000002c6b007388 */ /* 0x0003e20000000800 */
[----:B------:R-:W-:-:S03]  /*1e20*/  F2FP.PACK_AB R24, R55, R54 ;  /* 0x000000363718723e */ /* 0x000fc600000000ff */
[----:B------:R-:W-:Y:S01]  /*1e30*/  STS [R107+0x280], R46 ;  /* 0x0002802e6b007388 */ /* 0x000fe20000000800 */
[----:B------:R-:W-:-:S03]  /*1e40*/  F2FP.PACK_AB R26, R37, R36 ;  /* 0x00000024251a723e */ /* 0x000fc600000000ff */
[----:B------:R2:W-:Y:S01]  /*1e50*/  STS [R107+0x10], R48 ;  /* 0x000010306b007388 */ /* 0x0005e20000000800 */
[----:B-1----:R-:W-:-:S03]  /*1e60*/  LEA R44, R14, UR5, 0x1 ;  /* 0x000000050e2c7c11 */ /* 0x002fc6000f8e08ff */
[----:B------:R1:W-:Y:S04]  /*1e70*/  STS [R107+0x290], R64 ;  /* 0x000290406b007388 */ /* 0x0003e80000000800 */
[----:B------:R-:W-:Y:S01]  /*1e80*/  STS [R107+0x20], R66 ;  /* 0x000020426b007388 */ /* 0x000fe20000000800 */
[----:B--2---:R-:W-:Y:S01]  /*1e90*/  IADD3 R48, P2, P5, R49, UR26, R19 ;  /* 0x0000001a31307c10 */ /* 0x004fe2000fd5e013 */
[----:B------:R-:W-:Y:S02]  /*1ea0*/  USHF.R.S32.HI UR26, URZ, 0x1f, UR18 ;  /* 0x0000001f3f1a7899 */ /* 0x000fe40008011412 */
[----:B------:R2:W-:Y:S01]  /*1eb0*/  STS [R107+0x2a0], R24 ;  /* 0x0002a0186b007388 */ /* 0x0005e20000000800 */
[----:B-1----:R-:W-:-:S03]  /*1ec0*/  LEA R64, R10, UR5, 0x1 ;  /* 0x000000050a407c11 */ /* 0x002fc6000f8e08ff */
[----:B------:R-:W-:Y:S01]  /*1ed0*/  STS [R107+0x30], R26 ;  /* 0x0000301a6b007388 */ /* 0x000fe20000000800 */
[----:B------:R-:W-:-:S03]  /*1ee0*/  IADD3.X R49, R45, UR27, R18, P2, P5 ;  /* 0x0000001b2d317c10 */ /* 0x000fc600097ea412 */
[----:B------:R-:W-:Y:S01]  /*1ef0*/  STS [R107+0x2b0], R94 ;  /* 0x0002b05e6b007388 */ /* 0x000fe20000000800 */
[----:B--2---:R-:W-:Y:S01]  /*1f00*/  LEA R24, R12, UR5, 0x1 ;  /* 0x000000050c187c11 */ /* 0x004fe2000f8e08ff */
[----:B------:R-:W-:Y:S02]  /*1f10*/  UIADD3 UR5, UR22, -0x2, URZ ;  /* 0xfffffffe16057890 */ /* 0x000fe4000fffe03f */
[----:B------:R-:W-:Y:S06]  /*1f20*/  BAR.SYNC 0x0 ;  /* 0x0000000000007b1d */ /* 0x000fec0000000000 */
[----:B------:R-:W1:Y:S01]  /*1f30*/  LDS.128 R28, [R106] ;  /* 0x000000006a1c7984 */ /* 0x000e620000000c00 */
[----:B------:R-:W-:-:S02]  /*1f40*/  UISETP.GE.AND UP1, UPT, UR7, UR5, UPT ;  /* 0x000000050700728c */ /* 0x000fc4000bf26270 */
[----:B------:R-:W-:Y:S01]  /*1f50*/  ULEA UR5, UR23, 0xc000, 0xc ;  /* 0x0000c00017057891 */ /* 0x000fe2000f8e603f */
[----:B------:R-:W2:Y:S01]  /*1f60*/  LDS.128 R32, [R106+0xa00] ;  /* 0x000a00006a207984 */ /* 0x000ea20000000c00 */
[----:B------:R-:W-:-:S03]  /*1f70*/  UIADD3 UR7, UR7, 0x1, URZ ;  /* 0x0000000107077890 */ /* 0x000fc6000fffe03f */
[----:B------:R-:W-:Y:S01]  /*1f80*/  LDSM.16.M88.4 R92, [R92] ;  /* 0x000000005c5c783b */ /* 0x000fe20000000200 */
[----:B------:R-:W-:Y:S01]  /*1f90*/  IADD3 R143, R108, UR5, RZ ;  /* 0x000000056c8f7c10 */ /* 0x000fe2000fffe0ff */
[----:B------:R-:W-:Y:S02]  /*1fa0*/  UISETP.GE.AND UP0, UPT, UR7, UR22, UPT ;  /* 0x000000160700728c */ /* 0x000fe4000bf06270 */
[----:B------:R-:W-:Y:S04]  /*1fb0*/  LDSM.16.M88.4 R64, [R64] ;  /* 0x000000004040783b */ /* 0x000fe80000000200 */
[----:B------:R-:W-:Y:S04]  /*1fc0*/  LDSM.16.M88.4 R24, [R24] ;  /* 0x000000001818783b */ /* 0x000fe80000000200 */
[----:B------:R-:W-:Y:S04]  /*1fd0*/  LDSM.16.M88.4 R44, [R44] ;  /* 0x000000002c2c783b */ /* 0x000fe80000000200 */
[----:B-1----:R-:W-:Y:S04]  /*1fe0*/  @!P0 STG.E.128 [R50.64], R28 ;  /* 0x0000001c32008986 */ /* 0x002fe8000c101d18 */
[----:B--2---:R-:W-:Y:S04]  /*1ff0*/  @!P0 STG.E.128 [R48.64], R32 ;  /* 0x0000002030008986 */ /* 0x004fe8000c101d18 */
[----:B------:R-:W-:Y:S06]  /*2000*/  BAR.SYNC 0x0 ;  /* 0x0000000000007b1d */ /* 0x000fec0000000000 */
[----:B------:R-:W-:Y:S04]  /*2010*/  STS [R105], R56 ;  /* 0x0000003869007388 */ /* 0x000fe80000000800 */
[----:B------:R-:W-:Y:S04]  /*2020*/  STS [R105+0x220], R58 ;  /* 0x0002203a69007388 */ /* 0x000fe80000000800 */
[----:B------:R-:W-:Y:S04]  /*2030*/  STS [R105+0x10], R60 ;  /* 0x0000103c69007388 */ /* 0x000fe80000000800 */
[----:B------:R-:W-:Y:S04]  /*2040*/  STS [R105+0x230], R62 ;  /* 0x0002303e69007388 */ /* 0x000fe80000000800 */
[----:B------:R-:W-:Y:S04]  /*2050*/  STS [R105+0x20], R88 ;  /* 0x0000205869007388 */ /* 0x000fe80000000800 */
[----:B------:R-:W-:Y:S04]  /*2060*/  STS [R105+0x240], R90 ;  /* 0x0002405a69007388 */ /* 0x000fe80000000800 */
[----:B------:R-:W-:Y:S04]  /*2070*/  STS [R105+0x30], R128 ;  /* 0x0000308069007388 */ /* 0x000fe80000000800 */
[----:B------:R-:W-:Y:S04]  /*2080*/  STS [R105+0x250], R130 ;  /* 0x0002508269007388 */ /* 0x000fe80000000800 */
[----:B------:R-:W-:Y:S06]  /*2090*/  BAR.SYNC 0x0 ;  /* 0x0000000000007b1d */ /* 0x000fec0000000000 */
[----:B------:R-:W1:Y:S01]  /*20a0*/  LDS R28, [R104] ;  /* 0x00000000681c7984 */ /* 0x000e620000000800 */
[----:B------:R-:W-:-:S02]  /*20b0*/  F2FP.PACK_AB R128, R53, R52 ;  /* 0x000000343580723e */ /* 0x000fc400000000ff */
[----:B------:R-:W-:Y:S01]  /*20c0*/  F2FP.PACK_AB R130, R83, R82 ;  /* 0x000000525382723e */ /* 0x000fe200000000ff */
[----:B------:R-:W2:Y:S04]  /*20d0*/  LDS R33, [R104+0x44] ;  /* 0x0000440068217984 */ /* 0x000ea80000000800 */
[----:B------:R-:W3:Y:S04]  /*20e0*/  LDS R32, [R104+0x440] ;  /* 0x0004400068207984 */ /* 0x000ee80000000800 */
[----:B------:R-:W4:Y:S04]  /*20f0*/  LDS R35, [R104+0x484] ;  /* 0x0004840068237984 */ /* 0x000f280000000800 */
[----:B------:R-:W4:Y:S04]  /*2100*/  LDS R34, [R104+0x880] ;  /* 0x0008800068227984 */ /* 0x000f280000000800 */
[----:B------:R-:W4:Y:S04]  /*2110*/  LDS R127, [R104+0x8c4] ;  /* 0x0008c400687f7984 */ /* 0x000f280000000800 */
[----:B------:R-:W4:Y:S04]  /*2120*/  LDS R126, [R104+0xcc0] ;  /* 0x000cc000687e7984 */ /* 0x000f280000000800 */
[----:B------:R-:W4:Y:S04]  /*2130*/  LDS R129, [R104+0xd04] ;  /* 0x000d040068817984 */ /* 0x000f280000000800 */
[----:B------:R-:W-:Y:S06]  /*2140*/  BAR.SYNC 0x0 ;  /* 0x0000000000007b1d */ /* 0x000fec0000000000 */
[----:B-1----:R-:W-:Y:S04]  /*2150*/  STS [R103+0x12000], R28 ;  /* 0x0120001c67007388 */ /* 0x002fe80000000800 */
[----:B--2---:R-:W-:Y:S04]  /*2160*/  STS [R102+0x12000], R33 ;  /* 0x0120002166007388 */ /* 0x004fe80000000800 */
[----:B---3--:R-:W-:Y:S04]  /*2170*/  STS [R101+0x12000], R32 ;  /* 0x0120002065007388 */ /* 0x008fe80000000800 */
[----:B----4-:R-:W-:Y:S04]  /*2180*/  STS [R100+0x12000], R35 ;  /* 0x0120002364007388 */ /* 0x010fe80000000800 */
[----:B------:R-:W-:Y:S04]  /*2190*/  STS [R99+0x12000], R34 ;  /* 0x0120002263007388 */ /* 0x000fe80000000800 */
[----:B------:R-:W-:Y:S04]  /*21a0*/  STS [R98+0x12000], R127 ;  /* 0x0120007f62007388 */ /* 0x000fe80000000800 */
[----:B------:R-:W-:Y:S04]  /*21b0*/  STS [R97+0x12000], R126 ;  /* 0x0120007e61007388 */ /* 0x000fe80000000800 */
[----:B------:R-:W-:Y:S04]  /*21c0*/  STS [R96+0x12000], R129 ;  /* 0x0120008160007388 */ /* 0x000fe80000000800 */
[----:B------:R-:W-:Y:S06]  /*21d0*/  BAR.SYNC 0x0 ;  /* 0x0000000000007b1d */ /* 0x000fec0000000000 */
[----:B------:R-:W1:Y:S04]  /*21e0*/  LDSM.16.MT88.4 R48, [R23+0x12000] ;  /* 0x012000001730783b */ /* 0x000e680000004200 */
[----:B------:R-:W2:Y:S04]  /*21f0*/  LDSM.16.MT88.4 R56, [R22+0x12000] ;  /* 0x012000001638783b */ /* 0x000ea80000004200 */
[----:B------:R-:W3:Y:S04]  /*2200*/  LDSM.16.MT88.4 R28, [R23+0x12400] ;  /* 0x01240000171c783b */ /* 0x000ee80000004200 */
[----:B------:R-:W4:Y:S01]  /*2210*/  LDSM.16.MT88.4 R88, [R22+0x12400] ;  /* 0x012400001658783b */ /* 0x000f220000004200 */
[C---:B-1----:R-:W5:Y:S08]  /*2220*/  HMMA.16816.F32 R60, R92.reuse, R48, RZ ;  /* 0x000000305c3c723c */ /* 0x042f7000000018ff */
[C---:B------:R-:W5:Y:S08]  /*2230*/  HMMA.16816.F32 R48, R92.reuse, R50, RZ ;  /* 0x000000325c30723c */ /* 0x040f7000000018ff */
[C---:B--2---:R-:W5:Y:S08]  /*2240*/  HMMA.16816.F32 R32, R92.reuse, R56, RZ ;  /* 0x000000385c20723c */ /* 0x044f7000000018ff */
[----:B------:R5:W5:Y:S02]  /*2250*/  HMMA.16816.F32 R92, R92, R58, RZ ;  /* 0x0000003a5c5c723c */ /* 0x000b6400000018ff */
[----:B-----5:R-:W1:Y:S06]  /*2260*/  LDSM.16.MT88.4 R56, [R23+0x12800] ;  /* 0x012800001738783b */ /* 0x020e6c0000004200 */
[C---:B---3--:R-:W5:Y:S08]  /*2270*/  HMMA.16816.F32 R60, R64.reuse, R28, R60 ;  /* 0x0000001c403c723c */ /* 0x048f70000000183c */
[C---:B------:R5:W5:Y:S02]  /*2280*/  HMMA.16816.F32 R28, R64.reuse, R30, R48 ;  /* 0x0000001e401c723c */ /* 0x040b640000001830 */
[----:B-----5:R-:W2:Y:S06]  /*2290*/  LDSM.16.MT88.4 R48, [R22+0x12800] ;  /* 0x012800001630783b */ /* 0x020eac0000004200 */
[C---:B----4-:R5:W5:Y:S07]  /*22a0*/  HMMA.16816.F32 R32, R64.reuse, R88, R32 ;  /* 0x000000584020723c */ /* 0x050b6e0000001820 */
[----:B-----5:R-:W-:Y:S01]  /*22b0*/  LEA R88, R21, UR33, 0x1 ;  /* 0x0000002115587c11 */ /* 0x020fe2000f8e08ff */
[----:B------:R5:W5:Y:S02]  /*22c0*/  HMMA.16816.F32 R92, R64, R90, R92 ;  /* 0x0000005a405c723c */ /* 0x000b64000000185c */
[----:B-----5:R-:W3:Y:S04]  /*22d0*/  LDSM.16.MT88.4 R64, [R23+0x12c00] ;  /* 0x012c00001740783b */ /* 0x020ee80000004200 */
[----:B------:R-:W-:Y:S02]  /*22e0*/  LDSM.16.M88.4 R88, [R88] ;  /* 0x000000005858783b */ /* 0x000fe40000000200 */
[C---:B-1----:R-:W5:Y:S08]  /*22f0*/  HMMA.16816.F32 R60, R24.reuse, R56, R60 ;  /* 0x00000038183c723c */ /* 0x042f70000000183c */
[C---:B------:R-:W5:Y:S08]  /*2300*/  HMMA.16816.F32 R28, R24.reuse, R58, R28 ;  /* 0x0000003a181c723c */ /* 0x040f70000000181c */
[C---:B--2---:R5:W5:Y:S02]  /*2310*/  HMMA.16816.F32 R56, R24.reuse, R48, R32 ;  /* 0x000000301838723c */ /* 0x044b640000001820 */
[----:B-----5:R-:W1:Y:S05]  /*2320*/  LDSM.16.MT88.4 R32, [R22+0x12c00] ;  /* 0x012c00001620783b */ /* 0x020e6a0000004200 */
[----:B------:R-:W-:Y:S01]  /*2330*/  LEA R48, R12, UR33, 0x1 ;  /* 0x000000210c307c11 */ /* 0x000fe2000f8e08ff */
[----:B------:R5:W5:Y:S05]  /*2340*/  HMMA.16816.F32 R92, R24, R50, R92 ;  /* 0x00000032185c723c */ /* 0x000b6a000000185c */
[----:B-----5:R-:W-:Y:S02]  /*2350*/  LDSM.16.M88.4 R48, [R48] ;  /* 0x000000003030783b */ /* 0x020fe40000000200 */
[----:B------:R-:W-:Y:S01]  /*2360*/  F2FP.PACK_AB R24, R55, R54 ;  /* 0x000000363718723e */ /* 0x000fe200000000ff */
[----:B---3--:R5:W5:Y:S01]  /*2370*/  HMMA.16816.F32 R60, R44, R64, R60 ;  /* 0x000000402c3c723c */ /* 0x008b62000000183c */
[----:B------:R-:W-:-:S06]  /*2380*/  F2FP.PACK_AB R26, R81, R80 ;  /* 0x00000050511a723e */ /* 0x000fcc00000000ff */
[----:B-----5:R-:W-:Y:S01]  /*2390*/  LEA R64, R10, UR33, 0x1 ;  /* 0x000000210a407c11 */ /* 0x020fe2000f8e08ff */
[C---:B------:R5:W5:Y:S05]  /*23a0*/  HMMA.16816.F32 R28, R44.reuse, R66, R28 ;  /* 0x000000422c1c723c */ /* 0x040b6a000000181c */
[----:B-----5:R-:W-:Y:S03]  /*23b0*/  LDSM.16.M88.4 R64, [R64] ;  /* 0x000000004040783b */ /* 0x020fe60000000200 */
[C---:B-1----:R-:W5:Y:S08]  /*23c0*/  HMMA.16816.F32 R56, R44.reuse, R32, R56 ;  /* 0x000000202c38723c */ /* 0x042f700000001838 */
[----:B------:R5:W5:Y:S07]  /*23d0*/  HMMA.16816.F32 R32, R44, R34, R92 ;  /* 0x000000222c20723c */ /* 0x000b6e000000185c */
[----:B-----5:R-:W-:-:S02]  /*23e0*/  LEA R44, R14, UR33, 0x1 ;  /* 0x000000210e2c7c11 */ /* 0x020fc4000f8e08ff */
[----:B------:R-:W-:Y:S02]  /*23f0*/  F2FP.PACK_AB R92, R69, R68 ;  /* 0x00000044455c723e */ /* 0x000fe400000000ff */
[----:B------:R-:W-:Y:S02]  /*2400*/  F2FP.PACK_AB R94, R71, R70 ;  /* 0x00000046475e723e */ /* 0x000fe400000000ff */
[----:B------:R-:W-:Y:S04]  /*2410*/  LDSM.16.M88.4 R44, [R44] ;  /* 0x000000002c2c783b */ /* 0x000fe80000000200 */
[----:B------:R-:W-:Y:S06]  /*2420*/  BAR.SYNC 0x0 ;  /* 0x0000000000007b1d */ /* 0x000fec0000000000 */
[----:B------:R1:W-:Y:S04]  /*2430*/  STS [R105+0x240], R24 ;  /* 0x0002401869007388 */ /* 0x0003e80000000800 */
[----:B------:R-:W-:Y:S04]  /*2440*/  STS [R105], R26 ;  /* 0x0000001a69007388 */ /* 0x000fe80000000800 */
[----:B------:R-:W-:Y:S01]  /*2450*/  STS [R105+0x10], R92 ;  /* 0x0000105c69007388 */ /* 0x000fe20000000800 */
[----:B-1----:R-:W-:-:S03]  /*2460*/  F2FP.PACK_AB R24, R37, R36 ;  /* 0x000000242518723e */ /* 0x002fc600000000ff */
[----:B------:R-:W-:Y:S04]  /*2470*/  STS [R105+0x230], R94 ;  /* 0x0002305e69007388 */ /* 0x000fe80000000800 */
[----:B------:R-:W-:Y:S04]  /*2480*/  STS [R105+0x20], R128 ;  /* 0x0000208069007388 */ /* 0x000fe80000000800 */
[----:B------:R-:W-:Y:S04]  /*2490*/  STS [R105+0x220], R130 ;  /* 0x0002208269007388 */ /* 0x000fe80000000800 */
[----:B------:R-:W-:Y:S04]  /*24a0*/  STS [R105+0x250], R132 ;  /* 0x0002508469007388 */ /* 0x000fe80000000800 */
[----:B------:R-:W-:Y:S04]  /*24b0*/  STS [R105+0x30], R24 ;  /* 0x0000301869007388 */ /* 0x000fe80000000800 */
[----:B------:R-:W-:Y:S06]  /*24c0*/  BAR.SYNC 0x0 ;  /* 0x0000000000007b1d */ /* 0x000fec0000000000 */
[----:B------:R-:W1:Y:S01]  /*24d0*/  LDS R92, [R104] ;  /* 0x00000000685c7984 */ /* 0x000e620000000800 */
[----:B------:R-:W-:-:S03]  /*24e0*/  IMAD.U32 R132, RZ, RZ, UR19 ;  /* 0x00000013ff847e24 */ /* 0x000fc6000f8e00ff */
        /* <DEDUP_REMOVED lines=11> */
[----:B----4-:R1:W-:Y:S04]  /*25a0*/  STS [R100+0x12000], R129 ;  /* 0x0120008164007388 */ /* 0x0103e80000000800 */
[----:B------:R-:W-:Y:S04]  /*25b0*/  STS [R99+0x12000], R128 ;  /* 0x0120008063007388 */ /* 0x000fe80000000800 */
[----:B------:R-:W-:Y:S01]  /*25c0*/  STS [R98+0x12000], R131 ;  /* 0x0120008362007388 */ /* 0x000fe20000000800 */
[----:B-1----:R-:W-:-:S03]  /*25d0*/  IMAD.U32 R129, RZ, RZ, UR19 ;  /* 0x00000013ff817e24 */ /* 0x002fc6000f8e00ff */
[----:B------:R-:W-:Y:S04]  /*25e0*/  STS [R97+0x12000], R130 ;  /* 0x0120008261007388 */ /* 0x000fe80000000800 */
[----:B------:R-:W-:Y:S04]  /*25f0*/  STS [R96+0x12000], R133 ;  /* 0x0120008560007388 */ /* 0x000fe80000000800 */
[----:B------:R-:W-:Y:S06]  /*2600*/  BAR.SYNC 0x0 ;  /* 0x0000000000007b1d */ /* 0x000fec0000000000 */
[----:B------:R-:W1:Y:S01]  /*2610*/  LDSM.16.MT88.4 R24, [R23+0x12000] ;  /* 0x012000001718783b */ /* 0x000e620000004200 */
[----:B------:R-:W-:-:S03]  /*2620*/  IMAD.U32 R133, RZ, RZ, UR19 ;  /* 0x00000013ff857e24 */ /* 0x000fc6000f8e00ff */
[----:B------:R-:W2:Y:S01]  /*2630*/  LDSM.16.MT88.4 R92, [R22+0x12000] ;  /* 0x01200000165c783b */ /* 0x000ea20000004200 */
[C---:B-1----:R-:W5:Y:S08]  /*2640*/  HMMA.16816.F32 R60, R88.reuse, R24, R60 ;  /* 0x00000018583c723c */ /* 0x042f70000000183c */
[C---:B------:R5:W5:Y:S02]  /*2650*/  HMMA.16816.F32 R28, R88.reuse, R26, R28 ;  /* 0x0000001a581c723c */ /* 0x040b64000000181c */
[----:B-----5:R-:W1:Y:S06]  /*2660*/  LDSM.16.MT88.4 R24, [R23+0x12400] ;  /* 0x012400001718783b */ /* 0x020e6c0000004200 */
[C---:B--2---:R-:W5:Y:S08]  /*2670*/  HMMA.16816.F32 R56, R88.reuse, R92, R56 ;  /* 0x0000005c5838723c */ /* 0x044f700000001838 */
[----:B------:R5:W5:Y:S02]  /*2680*/  HMMA.16816.F32 R32, R88, R94, R32 ;  /* 0x0000005e5820723c */ /* 0x000b640000001820 */
[----:B-----5:R-:W2:Y:S06]  /*2690*/  LDSM.16.MT88.4 R88, [R22+0x12400] ;  /* 0x012400001658783b */ /* 0x020eac0000004200 */
[C---:B-1----:R-:W5:Y:S08]  /*26a0*/  HMMA.16816.F32 R60, R64.reuse, R24, R60 ;  /* 0x00000018403c723c */ /* 0x042f70000000183c */
[C---:B------:R5:W5:Y:S02]  /*26b0*/  HMMA.16816.F32 R28, R64.reuse, R26, R28 ;  /* 0x0000001a401c723c */ /* 0x040b64000000181c */
[----:B-----5:R-:W1:Y:S06]  /*26c0*/  LDSM.16.MT88.4 R24, [R23+0x12800] ;  /* 0x012800001718783b */ /* 0x020e6c0000004200 */
[C---:B--2---:R-:W5:Y:S08]  /*26d0*/  HMMA.16816.F32 R56, R64.reuse, R88, R56 ;  /* 0x000000584038723c */ /* 0x044f700000001838 */
[----:B------:R5:W5:Y:S02]  /*26e0*/  HMMA.16816.F32 R32, R64, R90, R32 ;  /* 0x0000005a4020723c */ /* 0x000b640000001820 */
[----:B-----5:R-:W2:Y:S04]  /*26f0*/  LDSM.16.MT88.4 R64, [R22+0x12800] ;  /* 0x012800001640783b */ /* 0x020ea80000004200 */
[----:B------:R-:W3:Y:S02]  /*2700*/  LDSM.16.MT88.4 R88, [R23+0x12c00] ;  /* 0x012c00001758783b */ /* 0x000ee40000004200 */
[C---:B-1----:R-:W5:Y:S08]  /*2710*/  HMMA.16816.F32 R60, R48.reuse, R24, R60 ;  /* 0x00000018303c723c */ /* 0x042f70000000183c */
[C---:B------:R5:W5:Y:S02]  /*2720*/  HMMA.16816.F32 R28, R48.reuse, R26, R28 ;  /* 0x0000001a301c723c */ /* 0x040b64000000181c */
[----:B-----5:R-:W1:Y:S06]  /*2730*/  LDSM.16.MT88.4 R24, [R22+0x12c00] ;  /* 0x012c00001618783b */ /* 0x020e6c0000004200 */
[C---:B--2---:R-:W5:Y:S08]  /*2740*/  HMMA.16816.F32 R56, R48.reuse, R64, R56 ;  /* 0x000000403038723c */ /* 0x044f700000001838 */
[----:B------:R5:W5:Y:S07]  /*2750*/  HMMA.16816.F32 R32, R48, R66, R32 ;  /* 0x000000423020723c */ /* 0x000b6e0000001820 */
[----:B-----5:R-:W-:Y:S01]  /*2760*/  IMAD.SHL.U32 R49, R4, 0x2, RZ ;  /* 0x0000000204317824 */ /* 0x020fe200078e00ff */
[----:B---3--:R5:W5:Y:S01]  /*2770*/  HMMA.16816.F32 R60, R44, R88, R60 ;  /* 0x000000582c3c723c */ /* 0x008b62000000183c */
[----:B------:R-:W-:-:S02]  /*2780*/  IMAD.IADD R50, R20, 0x1, R9 ;  /* 0x0000000114327824 */ /* 0x000fc400078e0209 */
[C---:B------:R-:W-:Y:S01]  /*2790*/  IMAD.IADD R51, R20.reuse, 0x1, R11 ;  /* 0x0000000114337824 */ /* 0x040fe200078e020b */
[C---:B------:R-:W-:Y:S01]  /*27a0*/  LOP3.LUT R48, R20.reuse, 0x6, R49, 0xf8, !PT ;  /* 0x0000000614307812 */ /* 0x040fe200078ef831 */
[----:B------:R-:W-:Y:S01]  /*27b0*/  IMAD.IADD R49, R20, 0x1, R7 ;  /* 0x0000000114317824 */ /* 0x000fe200078e0207 */
[----:B------:R-:W-:Y:S02]  /*27c0*/  LEA R50, R50, UR32, 0x1 ;  /* 0x0000002032327c11 */ /* 0x000fe4000f8e08ff */
[----:B------:R-:W-:Y:S01]  /*27d0*/  LEA R48, R48, UR32, 0x1 ;  /* 0x0000002030307c11 */ /* 0x000fe2000f8e08ff */
[----:B------:R-:W5:Y:S01]  /*27e0*/  HMMA.16816.F32 R28, R44, R90, R28 ;  /* 0x0000005a2c1c723c */ /* 0x000f62000000181c */
[----:B------:R-:W-:Y:S02]  /*27f0*/  LEA R49, R49, UR32, 0x1 ;  /* 0x0000002031317c11 */ /* 0x000fe4000f8e08ff */
[----:B------:R-:W-:Y:S01]  /*2800*/  LDS R50, [R50+0x200] ;  /* 0x0002000032327984 */ /* 0x000fe20000000800 */
[----:B------:R-:W-:-:S03]  /*2810*/  LEA R51, R51, UR32, 0x1 ;  /* 0x0000002033337c11 */ /* 0x000fc6000f8e08ff */
[----:B------:R2:W3:Y:S01]  /*2820*/  LDS R64, [R48] ;  /* 0x0000000030407984 */ /* 0x0004e20000000800 */
[----:B-1----:R5:W-:Y:S03]  /*2830*/  HMMA.16816.F32 R56, R44, R24, R56 ;  /* 0x000000182c38723c */ /* 0x002be60000001838 */
[----:B------:R-:W1:Y:S01]  /*2840*/  LDS R66, [R49+0x10] ;  /* 0x0000100031427984 */ /* 0x000e620000000800 */
[----:B--2---:R-:W-:-:S03]  /*2850*/  IMAD.IADD R48, R20, 0x1, R13 ;  /* 0x0000000114307824 */ /* 0x004fc600078e020d */
[----:B------:R-:W2:Y:S01]  /*2860*/  LDS R65, [R49+0x200] ;  /* 0x0002000031417984 */ /* 0x000ea20000000800 */
[----:B------:R5:W5:Y:S01]  /*2870*/  HMMA.16816.F32 R32, R44, R26, R32 ;  /* 0x0000001a2c20723c */ /* 0x000b620000001820 */
[----:B------:R-:W-:Y:S02]  /*2880*/  LEA R48, R48, UR32, 0x1 ;  /* 0x0000002030307c11 */ /* 0x000fe4000f8e08ff */
[----:B-----5:R-:W4:Y:S01]  /*2890*/  LDS R88, [R49+0x30] ;  /* 0x0000300031587984 */ /* 0x020f220000000800 */
[----:B------:R-:W-:-:S03]  /*28a0*/  ULEA UR32, UR6, 0xc000, 0xc ;  /* 0x0000c00006207891 */ /* 0x000fc6000f8e603f */
[----:B------:R-:W-:Y:S04]  /*28b0*/  LDS R67, [R49+0x20] ;  /* 0x0000200031437984 */ /* 0x000fe80000000800 */
[----:B------:R-:W4:Y:S04]  /*28c0*/  LDS R48, [R48+0x200] ;  /* 0x0002000030307984 */ /* 0x000f280000000800 */
[----:B------:R-:W4:Y:S01]  /*28d0*/  LDS R51, [R51+0x200] ;  /* 0x0002000033337984 */ /* 0x000f220000000800 */
[--C-:B---3--:R-:W-:Y:S02]  /*28e0*/  HADD2.F32 R25, -RZ, R64.reuse.H0_H0 ;  /* 0x20000040ff197230 */ /* 0x108fe40000004100 */
[----:B------:R-:W-:-:S02]  /*28f0*/  HADD2.F32 R64, -RZ, R64.H1_H1 ;  /* 0x30000040ff407230 */ /* 0x000fc40000004100 */
[--C-:B-1----:R-:W-:Y:S01]  /*2900*/  HADD2.F32 R45, -RZ, R66.reuse.H0_H0 ;  /* 0x20000042ff2d7230 */ /* 0x102fe20000004100 */
[----:B------:R-:W-:Y:S01]  /*2910*/  FADD R25, -R60, R25 ;  /* 0x000000193c197221 */ /* 0x000fe20000000100 */
[----:B------:R-:W-:Y:S01]  /*2920*/  HADD2.F32 R66, -RZ, R66.H1_H1 ;  /* 0x30000042ff427230 */ /* 0x000fe20000004100 */
[----:B------:R-:W-:Y:S01]  /*2930*/  FADD R64, -R61, R64 ;  /* 0x000000403d407221 */ /* 0x000fe20000000100 */
[--C-:B--2---:R-:W-:Y:S01]  /*2940*/  HADD2.F32 R27, -RZ, R65.reuse.H0_H0 ;  /* 0x20000041ff1b7230 */ /* 0x104fe20000004100 */
[----:B------:R-:W-:Y:S01]  /*2950*/  FADD R28, -R28, R45 ;  /* 0x0000002d1c1c7221 */ /* 0x000fe20000000100 */
[----:B------:R-:W-:Y:S02]  /*2960*/  HADD2.F32 R24, -RZ, R65.H1_H1 ;  /* 0x30000041ff187230 */ /* 0x000fe40000004100 */
[----:B------:R-:W-:Y:S01]  /*2970*/  F2FP.PACK_AB R64, R64, R25 ;  /* 0x000000194040723e */ /* 0x000fe200000000ff */
[--C-:B------:R-:W-:Y:S01]  /*2980*/  HADD2.F32 R25, -RZ, R50.reuse.H0_H0 ;  /* 0x20000032ff197230 */ /* 0x100fe20000004100 */
[----:B------:R-:W-:Y:S01]  /*2990*/  FADD R27, -R62, R27 ;  /* 0x0000001b3e1b7221 */ /* 0x000fe20000000100 */
[----:B------:R-:W-:Y:S01]  /*29a0*/  HADD2.F32 R50, -RZ, R50.H1_H1 ;  /* 0x30000032ff327230 */ /* 0x000fe20000004100 */
[----:B------:R-:W-:Y:S01]  /*29b0*/  FADD R24, -R63, R24 ;  /* 0x000000183f187221 */ /* 0x000fe20000000100 */
[----:B------:R-:W-:Y:S01]  /*29c0*/  FADD R29, -R29, R66 ;  /* 0x000000421d1d7221 */ /* 0x000fe20000000100 */
[----:B------:R-:W-:Y:S01]  /*29d0*/  FADD R25, -R30, R25 ;  /* 0x000000191e197221 */ /* 0x000fe20000000100 */
[----:B------:R-:W-:Y:S06]  /*29e0*/  BAR.SYNC 0x0 ;  /* 0x0000000000007b1d */ /* 0x000fec0000000000 */
[----:B------:R-:W-:Y:S01]  /*29f0*/  FADD R50, -R31, R50 ;  /* 0x000000321f327221 */ /* 0x000fe20000000100 */
[----:B------:R-:W-:Y:S01]  /*2a00*/  F2FP.PACK_AB R66, R24, R27 ;  /* 0x0000001b1842723e */ /* 0x000fe200000000ff */
[----:B----4-:R-:W-:Y:S01]  /*2a10*/  HADD2.F32 R31, -RZ, R88.H0_H0 ;  /* 0x20000058ff1f7230 */ /* 0x010fe20000004100 */
[----:B------:R-:W-:Y:S01]  /*2a20*/  F2FP.PACK_AB R92, R29, R28 ;  /* 0x0000001c1d5c723e */ /* 0x000fe200000000ff */
[----:B------:R-:W-:Y:S01]  /*2a30*/  HADD2.F32 R45, -RZ, R48.H0_H0 ;  /* 0x20000030ff2d7230 */ /* 0x000fe20000004100 */
[----:B------:R-:W-:Y:S01]  /*2a40*/  STS [R107], R64 ;  /* 0x000000406b007388 */ /* 0x000fe20000000800 */
[--C-:B------:R-:W-:Y:S01]  /*2a50*/  HADD2.F32 R27, -RZ, R67.reuse.H0_H0 ;  /* 0x20000043ff1b7230 */ /* 0x100fe20000004100 */
[----:B------:R-:W-:Y:S01]  /*2a60*/  FADD R31, -R32, R31 ;  /* 0x0000001f201f7221 */ /* 0x000fe20000000100 */
[----:B------:R-:W-:Y:S01]  /*2a70*/  HADD2.F32 R24, -RZ, R67.H1_H1 ;  /* 0x30000043ff187230 */ /* 0x000fe20000004100 */
[----:B------:R-:W-:Y:S01]  /*2a80*/  FADD R34, -R34, R45 ;  /* 0x0000002d22227221 */ /* 0x000fe20000000100 */
[--C-:B------:R-:W-:Y:S01]  /*2a90*/  HADD2.F32 R29, -RZ, R51.reuse.H0_H0 ;  /* 0x20000033ff1d7230 */ /* 0x100fe20000004100 */
[----:B------:R-:W-:Y:S01]  /*2aa0*/  FADD R27, -R56, R27 ;  /* 0x0000001b381b7221 */ /* 0x000fe20000000100 */
[----:B------:R-:W-:Y:S01]  /*2ab0*/  HADD2.F32 R26, -RZ, R51.H1_H1 ;  /* 0x30000033ff1a7230 */ /* 0x000fe20000004100 */
[----:B------:R-:W-:Y:S01]  /*2ac0*/  FADD R24, -R57, R24 ;  /* 0x0000001839187221 */ /* 0x000fe20000000100 */
[----:B------:R-:W-:Y:S01]  /*2ad0*/  HADD2.F32 R88, -RZ, R88.H1_H1 ;  /* 0x30000058ff587230 */ /* 0x000fe20000004100 */
[----:B------:R-:W-:Y:S01]  /*2ae0*/  FADD R29, -R58, R29 ;  /* 0x0000001d3a1d7221 */ /* 0x000fe20000000100 */
[----:B------:R-:W-:Y:S01]  /*2af0*/  HADD2.F32 R48, -RZ, R48.H1_H1 ;  /* 0x30000030ff307230 */ /* 0x000fe20000004100 */
[----:B------:R-:W-:Y:S01]  /*2b00*/  FADD R26, -R59, R26 ;  /* 0x0000001a3b1a7221 */ /* 0x000fe20000000100 */
[----:B------:R-:W-:Y:S01]  /*2b10*/  F2FP.PACK_AB R58, R50, R25 ;  /* 0x00000019323a723e */ /* 0x000fe200000000ff */
[----:B------:R-:W-:Y:S01]  /*2b20*/  FADD R88, -R33, R88 ;  /* 0x0000005821587221 */ /* 0x000fe20000000100 */
[----:B------:R-:W-:Y:S01]  /*2b30*/  F2FP.PACK_AB R94, R24, R27 ;  /* 0x0000001b185e723e */ /* 0x000fe200000000ff */
[----:B------:R-:W-:Y:S01]  /*2b40*/  FADD R35, -R35, R48 ;  /* 0x0000003023237221 */ /* 0x000fe20000000100 */
[----:B------:R-:W-:Y:S01]  /*2b50*/  F2FP.PACK_AB R126, R26, R29 ;  /* 0x0000001d1a7e723e */ /* 0x000fe200000000ff */
[----:B------:R-:W-:Y:S01]  /*2b60*/  STS [R107+0x280], R66 ;  /* 0x000280426b007388 */ /* 0x000fe20000000800 */
[----:B------:R-:W-:-:S02]  /*2b70*/  F2FP.PACK_AB R128, R88, R31 ;  /* 0x0000001f5880723e */ /* 0x000fc400000000ff */
[----:B------:R-:W-:Y:S01]  /*2b80*/  F2FP.PACK_AB R130, R35, R34 ;  /* 0x000000222382723e */ /* 0x000fe200000000ff */
[----:B------:R-:W-:Y:S01]  /*2b90*/  STS [R107+0x10], R92 ;  /* 0x0000105c6b007388 */ /* 0x000fe20000000800 */
[----:B------:R-:W-:Y:S02]  /*2ba0*/  LEA R34, P2, R120, UR16, 0x1 ;  /* 0x0000001078227c11 */ /* 0x000fe4000f8408ff */
[----:B------:R-:W-:Y:S01]  /*2bb0*/  LEA R32, P5, R122, UR16, 0x1 ;  /* 0x000000107a207c11 */ /* 0x000fe2000f8a08ff */
[----:B------:R-:W-:Y:S01]  /*2bc0*/  STS [R107+0x290], R58 ;  /* 0x0002903a6b007388 */ /* 0x000fe20000000800 */
[----:B------:R-:W-:Y:S01]  /*2bd0*/  LEA.HI.X R35, R120, UR17, R121, 0x1, P2 ;  /* 0x0000001178237c11 */ /* 0x000fe200090f0c79 */
[----:B------:R-:W-:Y:S01]  /*2be0*/  IMAD.MOV.U32 R121, RZ, RZ, R2 ;  /* 0x000000ffff797224 */ /* 0x000fe200078e0002 */
[----:B------:R-:W-:Y:S01]  /*2bf0*/  LEA.HI.X R33, R122, UR17, R123, 0x1, P5 ;  /* 0x000000117a217c11 */ /* 0x000fe2000a8f0c7b */
[----:B------:R-:W-:Y:S01]  /*2c00*/  STS [R107+0x20], R94 ;  /* 0x0000205e6b007388 */ /* 0x000fe20000000800 */
[----:B------:R-:W-:Y:S01]  /*2c10*/  LEA R56, R15, UR31, 0x1 ;  /* 0x0000001f0f387c11 */ /* 0x000fe2000f8e08ff */
[----:B------:R-:W-:-:S02]  /*2c20*/  IMAD.MOV.U32 R120, RZ, RZ, R5 ;  /* 0x000000ffff787224 */ /* 0x000fc400078e0005 */
[----:B------:R-:W-:Y:S01]  /*2c30*/  STS [R107+0x2a0], R126 ;  /* 0x0002a07e6b007388 */ /* 0x000fe20000000800 */
[----:B------:R-:W-:-:S03]  /*2c40*/  IMAD.U32 R2, RZ, RZ, UR19 ;  /* 0x00000013ff027e24 */ /* 0x000fc6000f8e00ff */
[----:B------:R-:W-:Y:S04]  /*2c50*/  STS [R107+0x2b0], R130 ;  /* 0x0002b0826b007388 */ /* 0x000fe80000000800 */
[----:B------:R-:W-:Y:S04]  /*2c60*/  STS [R107+0x30], R128 ;  /* 0x000030806b007388 */ /* 0x000fe80000000800 */
[----:B------:R-:W-:Y:S06]  /*2c70*/  BAR.SYNC 0x0 ;  /* 0x0000000000007b1d */ /* 0x000fec0000000000 */
[----:B------:R-:W1:Y:S04]  /*2c80*/  LDS.128 R28, [R106] ;  /* 0x000000006a1c7984 */ /* 0x000e680000000c00 */
[----:B------:R-:W2:Y:S04]  /*2c90*/  LDS.128 R24, [R106+0xa00] ;  /* 0x000a00006a187984 */ /* 0x000ea80000000c00 */
[----:B------:R-:W-:Y:S04]  /*2ca0*/  LDSM.16.MT88.4 R88, [R56] ;  /* 0x000000003858783b */ /* 0x000fe80000004200 */
[----:B------:R-:W-:Y:S04]  /*2cb0*/  LDSM.16.MT88.4 R60, [R56+0x800] ;  /* 0x00080000383c783b */ /* 0x000fe80000004200 */
[----:B------:R-:W-:Y:S04]  /*2cc0*/  LDSM.16.MT88.4 R48, [R56+0x1000] ;  /* 0x001000003830783b */ /* 0x000fe80000004200 */
[----:B------:R-:W-:Y:S04]  /*2cd0*/  LDSM.16.MT88.4 R44, [R56+0x1800] ;  /* 0x00180000382c783b */ /* 0x000fe80000004200 */
[----:B-1----:R-:W-:Y:S01]  /*2ce0*/  @P3 STG.E.128 [R34.64], R28 ;  /* 0x0000001c22003986 */ /* 0x002fe2000c101d18 */
[----:B------:R-:W-:-:S03]  /*2cf0*/  ISETP.GE.U32.AND P3, PT, R137, UR18, PT ;  /* 0x0000001289007c0c */ /* 0x000fc6000bf66070 */
[----:B--2---:R-:W-:Y:S04]  /*2d00*/  @P4 STG.E.128 [R32.64], R24 ;  /* 0x0000001820004986 */ /* 0x004fe8000c101d18 */
[----:B------:R-:W-:Y:S06]  /*2d10*/  BAR.SYNC 0x0 ;  /* 0x0000000000007b1d */ /* 0x000fec0000000000 */
[----:B------:R-:W-:Y:S01]  /*2d20*/  STS [R105], R64 ;  /* 0x0000004069007388 */ /* 0x000fe20000000800 */
[----:B------:R-:W-:-:S03]  /*2d30*/  PLOP3.LUT P4, PT, PT, PT, UP1, 0x40, 0x0 ;  /* 0x000000000000781c */ /* 0x000fc60003f8e818 */
[----:B------:R-:W-:Y:S04]  /*2d40*/  STS [R105+0x220], R66 ;  /* 0x0002204269007388 */ /* 0x000fe80000000800 */
[----:B------:R1:W-:Y:S04]  /*2d50*/  STS [R105+0x10], R92 ;  /* 0x0000105c69007388 */ /* 0x0003e80000000800 */
[----:B------:R-:W-:Y:S04]  /*2d60*/  STS [R105+0x230], R58 ;  /* 0x0002303a69007388 */ /* 0x000fe80000000800 */
[----:B------:R-:W-:Y:S01]  /*2d70*/  STS [R105+0x20], R94 ;  /* 0x0000205e69007388 */ /* 0x000fe20000000800 */
[----:B-1----:R-:W-:-:S03]  /*2d80*/  LEA R92, R15, UR30, 0x1 ;  /* 0x0000001e0f5c7c11 */ /* 0x002fc6000f8e08ff */
[----:B------:R-:W-:Y:S04]  /*2d90*/  STS [R105+0x240], R126 ;  /* 0x0002407e69007388 */ /* 0x000fe80000000800 */
[----:B------:R-:W-:Y:S04]  /*2da0*/  STS [R105+0x30], R128 ;  /* 0x0000308069007388 */ /* 0x000fe80000000800 */
[----:B------:R-:W-:Y:S04]  /*2db0*/  STS [R105+0x250], R130 ;  /* 0x0002508269007388 */ /* 0x000fe80000000800 */
[----:B------:R-:W-:Y:S06]  /*2dc0*/  BAR.SYNC 0x0 ;  /* 0x0000000000007b1d */ /* 0x000fec0000000000 */
[----:B------:R-:W1:Y:S04]  /*2dd0*/  LDS R32, [R104] ;  /* 0x0000000068207984 */ /* 0x000e680000000800 */
        /* <DEDUP_REMOVED lines=13> */
[----:B------:R1:W-:Y:S04]  /*2eb0*/  STS [R98+0x12000], R93 ;  /* 0x0120005d62007388 */ /* 0x0003e80000000800 */
[----:B------:R-:W-:Y:S04]  /*2ec0*/  STS [R97+0x12000], R94 ;  /* 0x0120005e61007388 */ /* 0x000fe80000000800 */
[----:B------:R-:W-:Y:S01]  /*2ed0*/  STS [R96+0x12000], R95 ;  /* 0x0120005f60007388 */ /* 0x000fe20000000800 */
[----:B-1----:R-:W-:-:S03]  /*2ee0*/  IMAD.U32 R93, RZ, RZ, UR23 ;  /* 0x00000017ff5d7e24 */ /* 0x002fc6000f8e00ff */
[----:B------:R-:W-:Y:S06]  /*2ef0*/  BAR.SYNC 0x0 ;  /* 0x0000000000007b1d */ /* 0x000fec0000000000 */
[----:B------:R-:W1:Y:S04]  /*2f00*/  LDSM.16.MT88.4 R24, [R23+0x12000] ;  /* 0x012000001718783b */ /* 0x000e680000004200 */
[----:B------:R-:W2:Y:S04]  /*2f10*/  LDSM.16.MT88.4 R64, [R92] ;  /* 0x000000005c40783b */ /* 0x000ea80000004200 */
[----:B------:R-:W3:Y:S04]  /*2f20*/  LDSM.16.MT88.4 R28, [R22+0x12000] ;  /* 0x01200000161c783b */ /* 0x000ee80000004200 */
[----:B------:R-:W4:Y:S04]  /*2f30*/  LDSM.16.MT88.4 R32, [R23+0x12400] ;  /* 0x012400001720783b */ /* 0x000f280000004200 */
[----:B------:R-:W2:Y:S01]  /*2f40*/  LDSM.16.MT88.4 R56, [R22+0x12400] ;  /* 0x012400001638783b */ /* 0x000ea20000004200 */
[C---:B-1----:R-:W5:Y:S08]  /*2f50*/  HMMA.16816.F32 R40, R88.reuse, R24, R40 ;  /* 0x000000185828723c */ /* 0x042f700000001828 */
[----:B------:R-:W5:Y:S08]  /*2f60*/  HMMA.16816.F32 R72, R88, R26, R72 ;  /* 0x0000001a5848723c */ /* 0x000f700000001848 */
[C---:B--2---:R-:W-:Y:S08]  /*2f70*/  HMMA.16816.F32 R80, R64.reuse, R24, R80 ;  /* 0x000000184050723c */ /* 0x044ff00000001850 */
[----:B------:R5:W-:Y:S02]  /*2f80*/  HMMA.16816.F32 R68, R64, R26, R68 ;  /* 0x0000001a4044723c */ /* 0x000be40000001844 */
[----:B-----5:R-:W1:Y:S06]  /*2f90*/  LDSM.16.MT88.4 R24, [R92+0x800] ;  /* 0x000800005c18783b */ /* 0x020e6c0000004200 */
[C---:B---3--:R-:W5:Y:S08]  /*2fa0*/  HMMA.16816.F32 R76, R88.reuse, R28, R76 ;  /* 0x0000001c584c723c */ /* 0x048f70000000184c */
[----:B------:R5:W5:Y:S07]  /*2fb0*/  HMMA.16816.F32 R84, R88, R30, R84 ;  /* 0x0000001e5854723c */ /* 0x000b6e0000001854 */
[----:B-----5:R-:W-:Y:S01]  /*2fc0*/  IMAD.U32 R90, RZ, RZ, UR23 ;  /* 0x00000017ff5a7e24 */ /* 0x020fe2000f8e00ff */
[----:B------:R5:W5:Y:S03]  /*2fd0*/  HMMA.16816.F32 R52, R64, R28, R52 ;  /* 0x0000001c4034723c */ /* 0x000b660000001834 */
[----:B------:R-:W-:-:S02]  /*2fe0*/  IMAD R91, R90, 0x2000, R111 ;  /* 0x000020005a5b7824 */ /* 0x000fc400078e026f */
[----:B------:R-:W-:Y:S01]  /*2ff0*/  IMAD R90, R93, 0x2000, R110 ;  /* 0x000020005d5a7824 */ /* 0x000fe200078e026e */
[----:B------:R-:W-:Y:S02]  /*3000*/  LOP3.LUT R93, R118, UR29, RZ, 0xfc, !PT ;  /* 0x0000001d765d7c12 */ /* 0x000fe4000f8efcff */
[----:B------:R5:W5:Y:S02]  /*3010*/  HMMA.16816.F32 R36, R64, R30, R36 ;  /* 0x0000001e4024723c */ /* 0x000b640000001824 */
[----:B-----5:R-:W-:Y:S01]  /*3020*/  LOP3.LUT R28, R4, 0x40, RZ, 0xc0, !PT ;  /* 0x00000040041c7812 */ /* 0x020fe200078ec0ff */
[----:B------:R-:W2:Y:S01]  /*3030*/  LDSM.16.MT88.4 R64, [R22+0x12800] ;  /* 0x012800001640783b */ /* 0x000ea20000004200 */
[----:B------:R-:W-:Y:S02]  /*3040*/  ISETP.LT.U32.AND P6, PT, R93, UR18, PT ;  /* 0x000000125d007c0c */ /* 0x000fe4000bfc1070 */
[----:B------:R-:W-:Y:S02]  /*3050*/  SHF.R.U32.HI R29, RZ, 0x3, R28 ;  /* 0x00000003ff1d7819 */ /* 0x000fe4000001161c */
[----:B------:R-:W-:Y:S01]  /*3060*/  SHF.R.U32.HI R30, RZ, 0x3, R4 ;  /* 0x00000003ff1e7819 */ /* 0x000fe20000011604 */
[----:B----4-:R-:W-:Y:S01]  /*3070*/  HMMA.16816.F32 R40, R60, R32, R40 ;  /* 0x000000203c28723c */ /* 0x010fe20000001828 */
[----:B------:R-:W-:-:S02]  /*3080*/  LOP3.LUT R28, R115, UR29, RZ, 0xfc, !PT ;  /* 0x0000001d731c7c12 */ /* 0x000fc4000f8efcff */
[----:B------:R-:W-:Y:S02]  /*3090*/  SGXT.U32 R30, R30, 0x3 ;  /* 0x000000031e1e781a */ /* 0x000fe40000000000 */
[----:B------:R-:W-:Y:S02]  /*30a0*/  ISETP.GE.U32.AND P2, PT, R28, UR18, PT ;  /* 0x000000121c007c0c */ /* 0x000fe4000bf46070 */
[----:B------:R-:W-:Y:S01]  /*30b0*/  LOP3.LUT R30, R30, UR29, R29, 0xfe, !PT ;  /* 0x0000001d1e1e7c12 */ /* 0x000fe2000f8efe1d */
[----:B------:R-:W-:Y:S01]  /*30c0*/  IMAD.U32 R29, RZ, RZ, UR19 ;  /* 0x00000013ff1d7e24 */ /* 0x000fe2000f8e00ff */
[C---:B------:R-:W-:Y:S01]  /*30d0*/  HMMA.16816.F32 R72, R60.reuse, R34, R72 ;  /* 0x000000223c48723c */ /* 0x040fe20000001848 */
[----:B------:R-:W-:Y:S02]  /*30e0*/  LOP3.LUT R31, R114, UR29, RZ, 0xfc, !PT ;  /* 0x0000001d721f7c12 */ /* 0x000fe4000f8efcff */
[----:B------:R-:W-:Y:S02]  /*30f0*/  SHF.L.U64.HI R133, R28, 0xc, R133 ;  /* 0x0000000c1c857819 */ /* 0x000fe40000010285 */
[----:B------:R-:W-:Y:S01]  /*3100*/  ISETP.GE.U32.AND.EX P3, PT, R29, UR26, PT, P3 ;  /* 0x0000001a1d007c0c */ /* 0x000fe2000bf66130 */
[----:B------:R-:W-:Y:S01]  /*3110*/  IMAD.SHL.U32 R29, R4, 0x8, RZ ;  /* 0x00000008041d7824 */ /* 0x000fe200078e00ff */
[C---:B------:R-:W-:Y:S01]  /*3120*/  ISETP.GE.U32.AND P5, PT, R31.reuse, UR18, PT ;  /* 0x000000121f007c0c */ /* 0x040fe2000bfa6070 */
[----:B------:R-:W5:Y:S01]  /*3130*/  HMMA.16816.F32 R76, R60, R56, R76 ;  /* 0x000000383c4c723c */ /* 0x000f62000000184c */
[C---:B------:R-:W-:Y:S01]  /*3140*/  SHF.L.U64.HI R132, R31.reuse, 0xc, R132 ;  /* 0x0000000c1f847819 */ /* 0x040fe20000010284 */
[----:B------:R-:W-:Y:S01]  /*3150*/  IMAD.SHL.U32 R31, R31, 0x1000, RZ ;  /* 0x000010001f1f7824 */ /* 0x000fe200078e00ff */
[----:B------:R-:W-:-:S02]  /*3160*/  LOP3.LUT R29, R29, 0x38, RZ, 0xc0, !PT ;  /* 0x000000381d1d7812 */ /* 0x000fc400078ec0ff */
[----:B------:R-:W-:-:S03]  /*3170*/  SHF.L.U64.HI R129, R30, 0xc, R129 ;  /* 0x0000000c1e817819 */ /* 0x000fc60000010281 */
[----:B------:R5:W5:Y:S01]  /*3180*/  HMMA.16816.F32 R84, R60, R58, R84 ;  /* 0x0000003a3c54723c */ /* 0x000b620000001854 */
[----:B------:R-:W-:-:S05]  /*3190*/  IMAD.SHL.U32 R128, R29, 0x2, RZ ;  /* 0x000000021d807824 */ /* 0x000fca00078e00ff */
[----:B------:R-:W-:Y:S01]  /*31a0*/  LOP3.LUT R134, R31, R128, RZ, 0xfc, !PT ;  /* 0x000000801f867212 */ /* 0x000fe200078efcff */
[----:B-----5:R-:W-:Y:S01]  /*31b0*/  IMAD.U32 R60, RZ, RZ, UR19 ;  /* 0x00000013ff3c7e24 */ /* 0x020fe2000f8e00ff */
[----:B-1----:R5:W-:Y:S01]  /*31c0*/  HMMA.16816.F32 R80, R24, R32, R80 ;  /* 0x000000201850723c */ /* 0x002be20000001850 */
[----:B------:R-:W-:-:S03]  /*31d0*/  IMAD.U32 R61, RZ, RZ, UR19 ;  /* 0x00000013ff3d7e24 */ /* 0x000fc6000f8e00ff */
[----:B------:R-:W-:Y:S02]  /*31e0*/  ISETP.GE.U32.AND.EX P2, PT, R60, UR26, PT, P2 ;  /* 0x0000001a3c007c0c */ /* 0x000fe4000bf46120 */
[----:B------:R-:W-:Y:S01]  /*31f0*/  ISETP.GE.U32.AND.EX P5, PT, R61, UR26, PT, P5 ;  /* 0x0000001a3d007c0c */ /* 0x000fe2000bfa6150 */
[----:B-----5:R-:W-:Y:S01]  /*3200*/  IMAD.SHL.U32 R33, R28, 0x1000, RZ ;  /* 0x000010001c217824 */ /* 0x020fe200078e00ff */
[----:B------:R-:W-:Y:S01]  /*3210*/  SEL R28, RZ, 0x10, P3 ;  /* 0x00000010ff1c7807 */ /* 0x000fe20001800000 */
[----:B------:R-:W-:Y:S01]  /*3220*/  IMAD.U32 R32, RZ, RZ, UR19 ;  /* 0x00000013ff207e24 */ /* 0x000fe2000f8e00ff */
[----:B------:R-:W-:Y:S01]  /*3230*/  PLOP3.LUT P3, PT, PT, PT, UP1, 0x40, 0x0 ;  /* 0x000000000000781c */ /* 0x000fe20003f6e818 */
[C---:B------:R-:W-:Y:S01]  /*3240*/  IMAD.SHL.U32 R61, R30.reuse, 0x1000, RZ ;  /* 0x000010001e3d7824 */ /* 0x040fe200078e00ff */
[----:B------:R-:W-:Y:S01]  /*3250*/  SEL R29, RZ, 0x10, P2 ;  /* 0x00000010ff1d7807 */ /* 0x000fe20001000000 */
[----:B------:R-:W5:Y:S01]  /*3260*/  HMMA.16816.F32 R52, R24, R56, R52 ;  /* 0x000000381834723c */ /* 0x000f620000001834 */
[----:B------:R-:W-:Y:S01]  /*3270*/  ISETP.GE.U32.AND P2, PT, R30, UR18, PT ;  /* 0x000000121e007c0c */ /* 0x000fe2000bf46070 */
[----:B------:R-:W-:Y:S01]  /*3280*/  IMAD.U32 R30, RZ, RZ, UR23 ;  /* 0x00000017ff1e7e24 */ /* 0x000fe2000f8e00ff */
[----:B------:R-:W-:-:S02]  /*3290*/  SEL R29, R29, RZ, P3 ;  /* 0x000000ff1d1d7207 */ /* 0x000fc40001800000 */
[C---:B------:R-:W-:Y:S01]  /*32a0*/  SHF.L.U64.HI R135, R137.reuse, 0xc, R32 ;  /* 0x0000000c89877819 */ /* 0x040fe20000010220 */
[----:B------:R-:W-:Y:S01]  /*32b0*/  IMAD.SHL.U32 R137, R137, 0x1000, RZ ;  /* 0x0000100089897824 */ /* 0x000fe200078e00ff */
[----:B------:R-:W-:Y:S01]  /*32c0*/  SEL R28, R28, RZ, P4 ;  /* 0x000000ff1c1c7207 */ /* 0x000fe20002000000 */
[----:B------:R-:W-:Y:S01]  /*32d0*/  IMAD R139, R30, 0x2000, R113 ;  /* 0x000020001e8b7824 */ /* 0x000fe200078e0271 */
[----:B------:R-:W-:Y:S01]  /*32e0*/  ISETP.GE.U32.AND.EX P2, PT, R32, UR26, PT, P2 ;  /* 0x0000001a20007c0c */ /* 0x000fe2000bf46120 */
[----:B------:R5:W5:Y:S01]  /*32f0*/  HMMA.16816.F32 R56, R24, R58, R36 ;  /* 0x0000003a1838723c */ /* 0x000b620000001824 */
[----:B------:R-:W-:Y:S01]  /*3300*/  ISETP.NE.U32.AND P3, PT, R29, RZ, PT ;  /* 0x000000ff1d00720c */ /* 0x000fe20003f65070 */
[----:B-----5:R-:W-:Y:S01]  /*3310*/  LDSM.16.MT88.4 R36, [R92+0x1800] ;  /* 0x001800005c24783b */ /* 0x020fe20000004200 */
[----:B------:R-:W-:Y:S02]  /*3320*/  SEL R29, RZ, 0x10, P5 ;  /* 0x00000010ff1d7807 */ /* 0x000fe40002800000 */
[----:B------:R-:W-:-:S02]  /*3330*/  PLOP3.LUT P5, PT, PT, PT, UP1, 0x40, 0x0 ;  /* 0x000000000000781c */ /* 0x000fc40003fae818 */
[-C--:B------:R-:W-:Y:S01]  /*3340*/  LOP3.LUT R137, R137, R128.reuse, RZ, 0xfc, !PT ;  /* 0x0000008089897212 */ /* 0x080fe200078efcff */
[----:B--2---:R-:W5:Y:S01]  /*3350*/  HMMA.16816.F32 R76, R48, R64, R76 ;  /* 0x00000040304c723c */ /* 0x004f62000000184c */
[----:B------:R-:W-:Y:S02]  /*3360*/  ISETP.NE.U32.AND P4, PT, R28, RZ, PT ;  /* 0x000000ff1c00720c */ /* 0x000fe40003f85070 */
[----:B------:R-:W-:Y:S02]  /*3370*/  SEL R28, RZ, 0x10, P2 ;  /* 0x00000010ff1c7807 */ /* 0x000fe40001000000 */
[-C--:B------:R-:W-:Y:S02]  /*3380*/  LOP3.LUT R136, R33, R128.reuse, RZ, 0xfc, !PT ;  /* 0x0000008021887212 */ /* 0x080fe400078efcff */
[----:B------:R-:W-:Y:S01]  /*3390*/  PLOP3.LUT P2, PT, PT, PT, UP1, 0x40, 0x0 ;  /* 0x000000000000781c */ /* 0x000fe20003f4e818 */
[----:B------:R5:W5:Y:S01]  /*33a0*/  HMMA.16816.F32 R32, R24, R34, R68 ;  /* 0x000000221820723c */ /* 0x000b620000001844 */
[----:B------:R-:W-:Y:S01]  /*33b0*/  LOP3.LUT R128, R61, R128, RZ, 0xfc, !PT ;  /* 0x000000803d807212 */ /* 0x000fe200078efcff */
[----:B-----5:R-:W-:Y:S01]  /*33c0*/  LDSM.16.MT88.4 R68, [R23+0x12c00] ;  /* 0x012c00001744783b */ /* 0x020fe20000004200 */
[----:B------:R-:W-:-:S02]  /*33d0*/  SEL R29, R29, RZ, P5 ;  /* 0x000000ff1d1d7207 */ /* 0x000fc40002800000 */
[----:B------:R-:W-:Y:S01]  /*33e0*/  IADD3 R94, P5, R137, UR8, RZ ;  /* 0x00000008895e7c10 */ /* 0x000fe2000ffbe0ff */
[----:B------:R1:W2:Y:S01]  /*33f0*/  LDSM.16.MT88.4 R60, [R92+0x1000] ;  /* 0x001000005c3c783b */ /* 0x0002a20000004200 */
[----:B------:R-:W-:Y:S01]  /*3400*/  SEL R28, R28, RZ, P2 ;  /* 0x000000ff1c1c7207 */ /* 0x000fe20001000000 */
[----:B------:R-:W-:Y:S01]  /*3410*/  HMMA.16816.F32 R84, R48, R66, R84 ;  /* 0x000000423054723c */ /* 0x000fe20000001854 */
[----:B------:R-:W-:Y:S01]  /*3420*/  IADD3 R122, P2, R128, UR8, RZ ;  /* 0x00000008807a7c10 */ /* 0x000fe2000ff5e0ff */
[----:B------:R-:W3:Y:S01]  /*3430*/  LDSM.16.MT88.4 R24, [R22+0x12c00] ;  /* 0x012c00001618783b */ /* 0x000ee20000004200 */
[----:B------:R-:W-:Y:S02]  /*3440*/  IADD3.X R95, R135, UR9, RZ, P5, !PT ;  /* 0x00000009875f7c10 */ /* 0x000fe4000affe4ff */
[----:B------:R-:W-:Y:S01]  /*3450*/  IADD3 R126, P5, R134, UR8, RZ ;  /* 0x00000008867e7c10 */ /* 0x000fe2000ffbe0ff */
[----:B-1----:R-:W-:Y:S01]  /*3460*/  IMAD.U32 R92, RZ, RZ, UR19 ;  /* 0x00000013ff5c7e24 */ /* 0x002fe2000f8e00ff */
[----:B------:R-:W-:-:S02]  /*3470*/  IADD3.X R123, R129, UR9, RZ, P2, !PT ;  /* 0x00000009817b7c10 */ /* 0x000fc400097fe4ff */
[----:B------:R-:W-:Y:S02]  /*3480*/  IADD3 R88, P2, R136, UR8, RZ ;  /* 0x0000000888587c10 */ /* 0x000fe4000ff5e0ff */
[----:B------:R-:W-:Y:S02]  /*3490*/  IADD3.X R127, R132, UR9, RZ, P5, !PT ;  /* 0x00000009847f7c10 */ /* 0x000fe4000affe4ff */
[----:B------:R-:W-:Y:S02]  /*34a0*/  ISETP.NE.U32.AND P5, PT, R28, RZ, PT ;  /* 0x000000ff1c00720c */ /* 0x000fe40003fa5070 */
[----:B------:R-:W-:Y:S02]  /*34b0*/  IADD3.X R89, R133, UR9, RZ, P2, !PT ;  /* 0x0000000985597c10 */ /* 0x000fe400097fe4ff */
[----:B------:R-:W-:Y:S02]  /*34c0*/  ISETP.NE.U32.AND P2, PT, R29, RZ, PT ;  /* 0x000000ff1d00720c */ /* 0x000fe40003f45070 */
[----:B------:R-:W1:Y:S07]  /*34d0*/  LDSM.16.MT88.4 R28, [R23+0x12800] ;  /* 0x01280000171c783b */ /* 0x000e6e0000004200 */
[----:B------:R-:W-:Y:S01]  /*34e0*/  @!PT LDS RZ, [RZ] ;  /* 0x00000000fffff984 */ /* 0x000fe20000000800 */
[----:B------:R-:W-:Y:S01]  /*34f0*/  @!PT LDS RZ, [RZ] ;  /* 0x00000000fffff984 */ /* 0x000fe20000000800 */
[----:B------:R-:W-:Y:S01]  /*3500*/  @!PT LDS RZ, [RZ] ;  /* 0x00000000fffff984 */ /* 0x000fe20000000800 */
[----:B------:R4:W-:Y:S04]  /*3510*/  LDGSTS.E.BYPASS.128 [R139], [R122.64], P5 ;  /* 0x000000007a8b7fae */ /* 0x0009e8000a901c58 */
[----:B------:R1:W-:Y:S04]  /*3520*/  LDGSTS.E.BYPASS.128 [R141], [R94.64], P4 ;  /* 0x000000005e8d7fae */ /* 0x0003e8000a101c58 */
[----:B------:R1:W-:Y:S04]  /*3530*/  LDGSTS.E.BYPASS.128 [R91], [R88.64], P3 ;  /* 0x00000000585b7fae */ /* 0x0003e80009901c58 */
[----:B------:R1:W-:Y:S01]  /*3540*/  LDGSTS.E.BYPASS.128 [R90], [R126.64], P2 ;  /* 0x000000007e5a7fae */ /* 0x0003e20009101c58 */
[C---:B--2---:R-:W-:Y:S03]  /*3550*/  HMMA.16816.F32 R52, R60.reuse, R64, R52 ;  /* 0x000000403c34723c */ /* 0x044fe60000001834 */
[----:B------:R-:W0:Y:S04]  /*3560*/  LDGDEPBAR ;  /* 0x00000000000079af */ /* 0x000e280000000000 */
[----:B------:R4:W-:Y:S01]  /*3570*/  LDGSTS.E.BYPASS.128 [R139+0x4000], [R122.64+0x80], P5 ;  /* 0x040000807a8b7fae */ /* 0x0009e2000a901c58 */
[----:B------:R-:W-:Y:S03]  /*3580*/  HMMA.16816.F32 R56, R60, R66, R56 ;  /* 0x000000423c38723c */ /* 0x000fe60000001838 */
[----:B------:R1:W-:Y:S04]  /*3590*/  LDGSTS.E.BYPASS.128 [R141+0x4000], [R94.64+0x80], P4 ;  /* 0x040000805e8d7fae */ /* 0x0003e8000a101c58 */
[----:B------:R2:W-:Y:S01]  /*35a0*/  LDGSTS.E.BYPASS.128 [R91+0x4000], [R88.64+0x80], P3 ;  /* 0x04000080585b7fae */ /* 0x0005e20009901c58 */
[----:B---3--:R-:W-:Y:S01]  /*35b0*/  HMMA.16816.F32 R76, R44, R24, R76 ;  /* 0x000000182c4c723c */ /* 0x008fe2000000184c */
[----:B----4-:R-:W-:-:S02]  /*35c0*/  P2R R122, PR, RZ, 0x20 ;  /* 0x00000020ff7a7803 */ /* 0x010fc40000000000 */
[----:B------:R3:W-:Y:S01]  /*35d0*/  LDGSTS.E.BYPASS.128 [R90+0x4000], [R126.64+0x80], P2 ;  /* 0x040000807e5a7fae */ /* 0x0007e20009101c58 */
[----:B------:R-:W-:Y:S01]  /*35e0*/  ISETP.NE.AND P5, PT, R119, RZ, PT ;  /* 0x000000ff7700720c */ /* 0x000fe20003fa5270 */
[----:B------:R-:W-:Y:S01]  /*35f0*/  IMAD.MOV.U32 R123, RZ, RZ, R0 ;  /* 0x000000ffff7b7224 */ /* 0x000fe200078e0000 */
[----:B-1----:R-:W-:Y:S01]  /*3600*/  IADD3 R95, R109, UR5, RZ ;  /* 0x000000056d5f7c10 */ /* 0x002fe2000fffe0ff */
[----:B------:R-:W-:Y:S01]  /*3610*/  IMAD.U32 R94, RZ, RZ, UR19 ;  /* 0x00000013ff5e7e24 */ /* 0x000fe2000f8e00ff */
[----:B------:R-:W0:Y:S01]  /*3620*/  LDGDEPBAR ;  /* 0x00000000000079af */ /* 0x000e220000000000 */
[----:B------:R-:W-:Y:S01]  /*3630*/  IMAD.U32 R0, RZ, RZ, UR19 ;  /* 0x00000013ff007e24 */ /* 0x000fe2000f8e00ff */
[----:B--2---:R-:W-:Y:S01]  /*3640*/  P2R R89, PR, RZ, 0x20 ;  /* 0x00000020ff597803 */ /* 0x004fe20000000000 */
[C---:B------:R-:W5:Y:S01]  /*3650*/  HMMA.16816.F32 R40, R48.reuse, R28, R40 ;  /* 0x0000001c3028723c */ /* 0x040f620000001828 */
[----:B------:R-:W-:Y:S01]  /*3660*/  ISETP.LT.U32.AND.EX P5, PT, R92, UR26, !P0, P6 ;  /* 0x0000001a5c007c0c */ /* 0x000fe2000c7a1160 */
[----:B------:R-:W-:Y:S01]  /*3670*/  USHF.L.U32 UR5, UR6, 0xd, URZ ;  /* 0x0000000d06057899 */ /* 0x000fe2000800063f */
[C---:B------:R-:W-:Y:S01]  /*3680*/  LEA R5, P6, R93.reuse, R124, 0xb ;  /* 0x0000007c5d057211 */ /* 0x040fe200078c58ff */
[----:B---3--:R-:W-:Y:S01]  /*3690*/  IMAD.U32 R127, RZ, RZ, UR29 ;  /* 0x0000001dff7f7e24 */ /* 0x008fe2000f8e00ff */
[----:B------:R-:W-:Y:S01]  /*36a0*/  SEL R88, RZ, 0x10, !P5 ;  /* 0x00000010ff587807 */ /* 0x000fe20006800000 */
[----:B------:R-:W-:Y:S01]  /*36b0*/  UIADD3 UR29, UR29, 0x40, URZ ;  /* 0x000000401d1d7890 */ /* 0x000fe2000fffe03f */
[----:B------:R-:W-:Y:S01]  /*36c0*/  LEA.HI.X R2, R93, UR28, R2, 0xb, P6 ;  /* 0x0000001c5d027c11 */ /* 0x000fe2000b0f5c02 */
[----:B------:R-:W5:Y:S01]  /*36d0*/  HMMA.16816.F32 R72, R48, R30, R72 ;  /* 0x0000001e3048723c */ /* 0x000f620000001848 */
[----:B------:R-:W-:Y:S01]  /*36e0*/  PLOP3.LUT P6, PT, PT, PT, UP1, 0x40, 0x0 ;  /* 0x000000000000781c */ /* 0x000fe20003fce818 */
[----:B------:R-:W-:Y:S01]  /*36f0*/  UIADD3 UR33, UR5, 0x4000, URZ ;  /* 0x0000400005217890 */ /* 0x000fe2000fffe03f */
[----:B------:R-:W-:Y:S01]  /*3700*/  LOP3.LUT R127, R127, 0x20, R118, 0xfe, !PT ;  /* 0x000000207f7f7812 */ /* 0x000fe200078efe76 */
[----:B------:R-:W-:Y:S01]  /*3710*/  UIADD3 UR31, UR5, 0x8000, URZ ;  /* 0x00008000051f7890 */ /* 0x000fe2000fffe03f */
[----:B------:R-:W-:Y:S01]  /*3720*/  SEL R88, R88, RZ, P6 ;  /* 0x000000ff58587207 */ /* 0x000fe20003000000 */
[----:B------:R-:W-:Y:S01]  /*3730*/  UIADD3 UR30, UR5, 0xe000, URZ ;  /* 0x0000e000051e7890 */ /* 0x000fe2000fffe03f */
[----:B------:R-:W-:Y:S01]  /*3740*/  LEA R92, P6, R5, UR10, 0x1 ;  /* 0x0000000a055c7c11 */ /* 0x000fe2000f8c08ff */
[----:B------:R-:W5:Y:S01]  /*3750*/  HMMA.16816.F32 R80, R60, R28, R80 ;  /* 0x0000001c3c50723c */ /* 0x000f620000001850 */
[----:B------:R-:W-:-:S02]  /*3760*/  P2R R119, PR, RZ, 0x20 ;  /* 0x00000020ff777803 */ /* 0x000fc40000000000 */
[----:B------:R-:W-:Y:S02]  /*3770*/  LEA.HI.X R93, R5, UR11, R2, 0x1, P6 ;  /* 0x0000000b055d7c11 */ /* 0x000fe4000b0f0c02 */
[----:B------:R-:W-:Y:S02]  /*3780*/  ISETP.NE.U32.AND P6, PT, R88, RZ, PT ;  /* 0x000000ff5800720c */ /* 0x000fe40003fc5070 */
[----:B------:R-:W-:Y:S01]  /*3790*/  P2R R88, PR, RZ, 0x2 ;  /* 0x00000002ff587803 */ /* 0x000fe20000000000 */
[----:B------:R-:W5:Y:S01]  /*37a0*/  HMMA.16816.F32 R32, R60, R30, R32 ;  /* 0x0000001e3c20723c */ /* 0x000f620000001820 */
[----:B------:R-:W-:Y:S02]  /*37b0*/  ISETP.LT.U32.AND P1, PT, R127, UR18, PT ;  /* 0x000000127f007c0c */ /* 0x000fe4000bf21070 */
[----:B------:R-:W-:Y:S01]  /*37c0*/  ISETP.NE.AND P5, PT, R122, RZ, PT ;  /* 0x000000ff7a00720c */ /* 0x000fe20003fa5270 */
[----:B------:R-:W-:Y:S01]  /*37d0*/  IMAD.MOV.U32 R122, RZ, RZ, R3 ;  /* 0x000000ffff7a7224 */ /* 0x000fe200078e0003 */
[----:B------:R-:W-:-:S03]  /*37e0*/  ISETP.LT.U32.AND.EX P1, PT, R94, UR26, !P0, P1 ;  /* 0x0000001a5e007c0c */ /* 0x000fc6000c721110 */
[----:B-----5:R5:W5:Y:S02]  /*37f0*/  HMMA.16816.F32 R40, R44, R68, R40 ;  /* 0x000000442c28723c */ /* 0x020b640000001828 */
[----:B------:R1:W-:Y:S01]  /*3800*/  LDGSTS.E.BYPASS.128 [R95], [R92.64], P6 ;  /* 0x000000005c5f7fae */ /* 0x0003e2000b101c58 */
[----:B------:R-:W-:-:S04]  /*3810*/  LEA R3, P6, R127, R124, 0xb ;  /* 0x0000007c7f037211 */ /* 0x000fc800078c58ff */
[----:B------:R-:W-:Y:S01]  /*3820*/  LEA.HI.X R0, R127, UR28, R0, 0xb, P6 ;  /* 0x0000001c7f007c11 */ /* 0x000fe2000b0f5c00 */
[----:B------:R5:W5:Y:S01]  /*3830*/  HMMA.16816.F32 R72, R44, R70, R72 ;  /* 0x000000462c48723c */ /* 0x000b620000001848 */
[----:B------:R-:W-:Y:S02]  /*3840*/  PLOP3.LUT P6, PT, PT, PT, UP1, 0x40, 0x0 ;  /* 0x000000000000781c */ /* 0x000fe40003fce818 */
[----:B-1----:R-:W-:-:S05]  /*3850*/  SEL R92, RZ, 0x10, !P1 ;  /* 0x00000010ff5c7807 */ /* 0x002fca0004800000 */
[----:B------:R5:W5:Y:S01]  /*3860*/  HMMA.16816.F32 R80, R36, R68, R80 ;  /* 0x000000442450723c */ /* 0x000b620000001850 */
[----:B------:R-:W-:Y:S02]  /*3870*/  SEL R92, R92, RZ, P6 ;  /* 0x000000ff5c5c7207 */ /* 0x000fe40003000000 */
[----:B------:R-:W-:-:S04]  /*3880*/  LEA R130, P6, R3, UR10, 0x1 ;  /* 0x0000000a03827c11 */ /* 0x000fc8000f8c08ff */
[----:B------:R-:W-:Y:S01]  /*3890*/  LEA.HI.X R131, R3, UR11, R0, 0x1, P6 ;  /* 0x0000000b03837c11 */ /* 0x000fe2000b0f0c00 */
[----:B------:R5:W5:Y:S01]  /*38a0*/  HMMA.16816.F32 R68, R36, R70, R32 ;  /* 0x000000462444723c */ /* 0x000b620000001820 */
[----:B------:R-:W-:-:S07]  /*38b0*/  ISETP.NE.U32.AND P6, PT, R92, RZ, PT ;  /* 0x000000ff5c00720c */ /* 0x000fce0003fc5070 */
[----:B------:R5:W5:Y:S06]  /*38c0*/  HMMA.16816.F32 R52, R36, R24, R52 ;  /* 0x000000182434723c */ /* 0x000b6c0000001834 */
[----:B------:R1:W-:Y:S01]  /*38d0*/  LDGSTS.E.BYPASS.128 [R143], [R130.64], P6 ;  /* 0x00000000828f7fae */ /* 0x0003e2000b101c58 */
[----:B------:R-:W-:Y:S01]  /*38e0*/  IADD3 R128, P6, R128, UR12, RZ ;  /* 0x0000000c80807c10 */ /* 0x000fe2000ffde0ff */
[----:B------:R5:W5:Y:S02]  /*38f0*/  HMMA.16816.F32 R84, R44, R26, R84 ;  /* 0x0000001a2c54723c */ /* 0x000b640000001854 */
[----:B------:R-:W0:Y:S01]  /*3900*/  LDGDEPBAR ;  /* 0x00000000000079af */ /* 0x000e220000000000 */
[----:B------:R-:W-:-:S02]  /*3910*/  IADD3.X R129, R129, UR13, RZ, P6, !PT ;  /* 0x0000000d81817c10 */ /* 0x000fc4000b7fe4ff */
[----:B------:R-:W-:-:S03]  /*3920*/  IADD3 R126, P6, R137, UR12, RZ ;  /* 0x0000000c897e7c10 */ /* 0x000fc6000ffde0ff */
[----:B------:R1:W-:Y:S01]  /*3930*/  LDGSTS.E.BYPASS.128 [R139+0x8000], [R128.64], P5 ;  /* 0x08000000808b7fae */ /* 0x0003e2000a901c58 */
[----:B------:R-:W-:Y:S01]  /*3940*/  IADD3.X R127, R135, UR13, RZ, P6, !PT ;  /* 0x0000000d877f7c10 */ /* 0x000fe2000b7fe4ff */
[----:B------:R5:W5:Y:S01]  /*3950*/  HMMA.16816.F32 R36, R36, R26, R56 ;  /* 0x0000001a2424723c */ /* 0x000b620000001838 */
[----:B------:R-:W-:-:S03]  /*3960*/  IADD3 R94, P6, R136, UR12, RZ ;  /* 0x0000000c885e7c10 */ /* 0x000fc6000ffde0ff */
[----:B------:R1:W-:Y:S01]  /*3970*/  LDGSTS.E.BYPASS.128 [R141+0x8000], [R126.64], P4 ;  /* 0x080000007e8d7fae */ /* 0x0003e2000a101c58 */
[----:B------:R-:W-:Y:S02]  /*3980*/  IADD3.X R95, R133, UR13, RZ, P6, !PT ;  /* 0x0000000d855f7c10 */ /* 0x000fe4000b7fe4ff */
[----:B------:R-:W-:-:S03]  /*3990*/  IADD3 R92, P6, R134, UR12, RZ ;  /* 0x0000000c865c7c10 */ /* 0x000fc6000ffde0ff */
[----:B------:R1:W-:Y:S01]  /*39a0*/  LDGSTS.E.BYPASS.128 [R91+0x8000], [R94.64], P3 ;  /* 0x080000005e5b7fae */ /* 0x0003e20009901c58 */
[----:B------:R-:W-:-:S05]  /*39b0*/  IADD3.X R93, R132, UR13, RZ, P6, !PT ;  /* 0x0000000d845d7c10 */ /* 0x000fca000b7fe4ff */
[----:B------:R1:W-:Y:S04]  /*39c0*/  LDGSTS.E.BYPASS.128 [R90+0x8000], [R92.64], P2 ;  /* 0x080000005c5a7fae */ /* 0x0003e80009101c58 */
[----:B------:R-:W0:Y:S04]  /*39d0*/  LDGDEPBAR ;  /* 0x00000000000079af */ /* 0x000e280000000000 */
[----:B------:R-:W-:Y:S06]  /*39e0*/  BAR.SYNC 0x0 ;  /* 0x0000000000007b1d */ /* 0x000fec0000000000 */
[----:B------:R-:W-:Y:S01]  /*39f0*/  @!PT LDS RZ, [RZ] ;  /* 0x00000000fffff984 */ /* 0x000fe20000000800 */
[----:B------:R-:W-:Y:S01]  /*3a00*/  @!PT LDS RZ, [RZ] ;  /* 0x00000000fffff984 */ /* 0x000fe20000000800 */
[----:B------:R-:W-:Y:S01]  /*3a10*/  @!PT LDS RZ, [RZ] ;  /* 0x00000000fffff984 */ /* 0x000fe20000000800 */
[----:B------:R1:W-:Y:S04]  /*3a20*/  LDGSTS.E.BYPASS.128 [R139+0xe000], [R128.64+0x80], P5 ;  /* 0x0e000080808b7fae */ /* 0x0003e8000a901c58 */
[----:B------:R1:W-:Y:S01]  /*3a30*/  LDGSTS.E.BYPASS.128 [R141+0xe000], [R126.64+0x80], P4 ;  /* 0x0e0000807e8d7fae */ /* 0x0003e2000a101c58 */
[----:B------:R-:W-:-:S03]  /*3a40*/  ISETP.NE.AND P4, PT, R88, RZ, PT ;  /* 0x000000ff5800720c */ /* 0x000fc60003f85270 */
[----:B------:R1:W-:Y:S01]  /*3a50*/  LDGSTS.E.BYPASS.128 [R91+0xe000], [R94.64+0x80], P3 ;  /* 0x0e0000805e5b7fae */ /* 0x0003e20009901c58 */
[----:B------:R-:W-:-:S03]  /*3a60*/  ISETP.NE.AND P3, PT, R89, RZ, PT ;  /* 0x000000ff5900720c */ /* 0x000fc60003f65270 */
[----:B------:R1:W-:Y:S01]  /*3a70*/  LDGSTS.E.BYPASS.128 [R90+0xe000], [R92.64+0x80], P2 ;  /* 0x0e0000805c5a7fae */ /* 0x0003e20009101c58 */
[----:B------:R-:W-:-:S03]  /*3a80*/  PLOP3.LUT P2, PT, PT, PT, UP0, 0x80, 0x0 ;  /* 0x000000000000781c */ /* 0x000fc60003f4f008 */
[----:B------:R-:W0:Y:S01]  /*3a90*/  LDGDEPBAR ;  /* 0x00000000000079af */ /* 0x000e220000000000 */
[----:B------:R-:W-:-:S04]  /*3aa0*/  DEPBAR.LE SB0, 0x5 ;  /* 0x000081400000791a */ /* 0x000fc80000000000 */
[----:B------:R-:W-:Y:S06]  /*3ab0*/  BAR.SYNC 0x0 ;  /* 0x0000000000007b1d */ /* 0x000fec0000000000 */
[----:B-1---5:R-:W-:Y:S01]  /*3ac0*/  @P2 CALL.REL.NOINC `(.L_x_1) ;  /* 0x0000001000002944 */ /* 0x022fe20003c00000 */
[----:B------:R-:W-:Y:S05]  /*3ad0*/  BRA `(.L_x_2) ;  /* 0xffffdfc000007947 */ /* 0x000fea000383ffff */
.L_x_1:
[----:B------:R-:W1:Y:S01]  /*3ae0*/  S2R R0, SR_TID.X ;  /* 0x0000000000007919 */ /* 0x000e620000002100 */
[----:B------:R-:W-:Y:S01]  /*3af0*/  IMAD.SHL.U32 R4, R4, 0x4, RZ ;  /* 0x0000000404047824 */ /* 0x000fe200078e00ff */
[----:B------:R-:W-:-:S04]  /*3b00*/  DEPBAR.LE SB0, 0x0 ;  /* 0x000080000000791a */ /* 0x000fc80000000000 */
[----:B------:R-:W-:Y:S01]  /*3b10*/  IMAD R7, R8, 0x24, R7 ;  /* 0x0000002408077824 */ /* 0x000fe200078e0207 */
[----:B------:R-:W-:Y:S01]  /*3b20*/  LOP3.LUT R4, R4, 0x1c, RZ, 0xc0, !PT ;  /* 0x0000001c04047812 */ /* 0x000fe200078ec0ff */
[C---:B------:R-:W-:Y:S01]  /*3b30*/  IMAD R9, R8.reuse, 0x24, R9 ;  /* 0x0000002408097824 */ /* 0x040fe200078e0209 */
[----:B------:R-:W-:Y:S01]  /*3b40*/  USHF.L.U32 UR14, UR14, 0xe, URZ ;  /* 0x0000000e0e0e7899 */ /* 0x000fe2000800063f */
[C---:B------:R-:W-:Y:S01]  /*3b50*/  IMAD R11, R8.reuse, 0x24, R11 ;  /* 0x00000024080b7824 */ /* 0x040fe200078e020b */
[----:B------:R-:W-:Y:S01]  /*3b60*/  UMOV UR6, 0x4 ;  /* 0x0000000400067882 */ /* 0x000fe20000000000 */
[----:B------:R-:W-:Y:S01]  /*3b70*/  IMAD R8, R8, 0x24, R13 ;  /* 0x0000002408087824 */ /* 0x000fe200078e020d */
[----:B------:R-:W-:Y:S01]  /*3b80*/  ULDC.64 UR4, c[0x0][0x188] ;  /* 0x0000620000047ab9 */ /* 0x000fe20000000a00 */
[----:B------:R-:W-:Y:S01]  /*3b90*/  IMAD.SHL.U32 R10, R7, 0x4, RZ ;  /* 0x00000004070a7824 */ /* 0x000fe200078e00ff */
[----:B------:R-:W-:Y:S06]  /*3ba0*/  BAR.SYNC 0x0 ;  /* 0x0000000000007b1d */ /* 0x000fec0000000000 */
[----:B------:R-:W-:Y:S01]  /*3bb0*/  IMAD.SHL.U32 R12, R9, 0x4, RZ ;  /* 0x00000004090c7824 */ /* 0x000fe200078e00ff */
[----:B------:R-:W-:Y:S01]  /*3bc0*/  STS.64 [R10], R40 ;  /* 0x000000280a007388 */ /* 0x000fe20000000a00 */
[----:B------:R-:W-:Y:S01]  /*3bd0*/  IMAD.SHL.U32 R14, R11, 0x4, RZ ;  /* 0x000000040b0e7824 */ /* 0x000fe200078e00ff */
[----:B-1----:R-:W-:Y:S01]  /*3be0*/  LOP3.LUT R3, R0, 0x1f, RZ, 0xc0, !PT ;  /* 0x0000001f00037812 */ /* 0x002fe200078ec0ff */
[----:B------:R-:W-:Y:S01]  /*3bf0*/  IMAD.SHL.U32 R15, R8, 0x4, RZ ;  /* 0x00000004080f7824 */ /* 0x000fe200078e00ff */
[----:B------:R-:W-:Y:S01]  /*3c00*/  STS.64 [R10+0x480], R42 ;  /* 0x0004802a0a007388 */ /* 0x000fe20000000a00 */
[----:B------:R-:W-:Y:S01]  /*3c10*/  SHF.R.U32.HI R17, RZ, 0x3, R0 ;  /* 0x00000003ff117819 */ /* 0x000fe20000011600 */
[----:B------:R-:W-:Y:S01]  /*3c20*/  IMAD.U32 R2, RZ, RZ, UR28 ;  /* 0x0000001cff027e24 */ /* 0x000fe2000f8e00ff */
[----:B------:R-:W-:Y:S01]  /*3c30*/  SHF.R.U32.HI R3, RZ, 0x3, R3 ;  /* 0x00000003ff037819 */ /* 0x000fe20000011603 */
[----:B------:R-:W-:Y:S01]  /*3c40*/  STS.64 [R12], R72 ;  /* 0x000000480c007388 */ /* 0x000fe20000000a00 */
[----:B------:R-:W-:Y:S01]  /*3c50*/  LOP3.LUT R0, R0, 0x40, RZ, 0xc0, !PT ;  /* 0x0000004000007812 */ /* 0x000fe200078ec0ff */
[----:B------:R-:W-:Y:S01]  /*3c60*/  UIMAD.WIDE UR4, UR14, UR6, UR4 ;  /* 0x000000060e0472a5 */ /* 0x000fe2000f8e0204 */
[----:B------:R-:W-:Y:S01]  /*3c70*/  LOP3.LUT R11, R4, UR15, RZ, 0xfc, !PT ;  /* 0x0000000f040b7c12 */ /* 0x000fe2000f8efcff */
[----:B------:R-:W-:Y:S01]  /*3c80*/  IMAD R3, R6, 0x4, R3 ;  /* 0x0000000406037824 */ /* 0x000fe200078e0203 */
[----:B------:R-:W-:Y:S01]  /*3c90*/  STS.64 [R12+0x480], R74 ;  /* 0x0004804a0c007388 */ /* 0x000fe20000000a00 */
[----:B------:R-:W-:-:S02]  /*3ca0*/  SGXT.U32 R17, R17, 0x3 ;  /* 0x000000031111781a */ /* 0x000fc40000000000 */
[----:B------:R-:W-:Y:S01]  /*3cb0*/  IMAD R3, R3, 0x24, R4 ;  /* 0x0000002403037824 */ /* 0x000fe200078e0204 */
[----:B------:R-:W-:Y:S01]  /*3cc0*/  STS.64 [R14], R76 ;  /* 0x0000004c0e007388 */ /* 0x000fe20000000a00 */
[----:B------:R-:W-:Y:S02]  /*3cd0*/  SHF.R.U32.HI R18, RZ, 0x3, R0 ;  /* 0x00000003ff127819 */ /* 0x000fe40000011600 */
[----:B------:R-:W-:Y:S01]  /*3ce0*/  IMAD.SHL.U32 R16, R3, 0x4, RZ ;  /* 0x0000000403107824 */ /* 0x000fe200078e00ff */
[----:B------:R-:W-:Y:S01]  /*3cf0*/  STS.64 [R14+0x480], R78 ;  /* 0x0004804e0e007388 */ /* 0x000fe20000000a00 */
[----:B------:R-:W-:Y:S02]  /*3d00*/  ISETP.GE.U32.AND P0, PT, R11, 0x80, PT ;  /* 0x000000800b00780c */ /* 0x000fe40003f06070 */
[----:B------:R-:W-:Y:S01]  /*3d10*/  LOP3.LUT R0, R17, R18, RZ, 0xfc, !PT ;  /* 0x0000001211007212 */ /* 0x000fe200078efcff */
[----:B------:R-:W-:Y:S01]  /*3d20*/  STS.64 [R15], R84 ;  /* 0x000000540f007388 */ /* 0x000fe20000000a00 */
[----:B------:R-:W-:-:S02]  /*3d30*/  ISETP.GE.U32.AND.EX P0, PT, R2, RZ, PT, P0 ;  /* 0x000000ff0200720c */ /* 0x000fc40003f06100 */
[C---:B------:R-:W-:Y:S01]  /*3d40*/  SHF.L.U64.HI R13, R11.reuse, 0x2, R2 ;  /* 0x000000020b0d7819 */ /* 0x040fe20000010202 */
[----:B------:R-:W-:Y:S01]  /*3d50*/  STS.64 [R15+0x480], R86 ;  /* 0x000480560f007388 */ /* 0x000fe20000000a00 */
[----:B------:R-:W-:-:S03]  /*3d60*/  IMAD.SHL.U32 R11, R11, 0x4, RZ ;  /* 0x000000040b0b7824 */ /* 0x000fc600078e00ff */
[----:B------:R-:W-:Y:S06]  /*3d70*/  BAR.SYNC 0x0 ;  /* 0x0000000000007b1d */ /* 0x000fec0000000000 */
[----:B------:R-:W1:Y:S01]  /*3d80*/  LDS.128 R32, [R16] ;  /* 0x0000000010207984 */ /* 0x000e620000000c00 */
[----:B------:R-:W-:Y:S02]  /*3d90*/  LEA R2, P1, R0, UR4, 0x9 ;  /* 0x0000000400027c11 */ /* 0x000fe4000f8248ff */
[----:B------:R-:W-:Y:S01]  /*3da0*/  LEA R4, P2, R116, UR4, 0x9 ;  /* 0x0000000474047c11 */ /* 0x000fe2000f8448ff */
[----:B------:R-:W2:Y:S01]  /*3db0*/  LDS.128 R20, [R16+0x900] ;  /* 0x0009000010147984 */ /* 0x000ea20000000c00 */
[----:B------:R-:W-:-:S02]  /*3dc0*/  LEA R6, P3, R115, UR4, 0x9 ;  /* 0x0000000473067c11 */ /* 0x000fc4000f8648ff */
[----:B------:R-:W-:Y:S01]  /*3dd0*/  LEA R8, P4, R114, UR4, 0x9 ;  /* 0x0000000472087c11 */ /* 0x000fe2000f8848ff */
[----:B------:R-:W3:Y:S01]  /*3de0*/  LDS.128 R24, [R16+0x1200] ;  /* 0x0012000010187984 */ /* 0x000ee20000000c00 */
[----:B------:R-:W-:Y:S02]  /*3df0*/  LEA.HI.X R0, R0, UR5, RZ, 0x9, P1 ;  /* 0x0000000500007c11 */ /* 0x000fe400088f4cff */
[----:B------:R-:W-:Y:S01]  /*3e00*/  LEA.HI.X R116, R116, UR5, RZ, 0x9, P2 ;  /* 0x0000000574747c11 */ /* 0x000fe200090f4cff */
[----:B------:R-:W4:Y:S01]  /*3e10*/  LDS.128 R28, [R16+0x1b00] ;  /* 0x001b0000101c7984 */ /* 0x000f220000000c00 */
[----:B------:R-:W-:Y:S02]  /*3e20*/  IADD3 R2, P1, R11, R2, RZ ;  /* 0x000000020b027210 */ /* 0x000fe40007f3e0ff */
[----:B------:R-:W-:Y:S02]  /*3e30*/  LEA.HI.X R115, R115, UR5, RZ, 0x9, P3 ;  /* 0x0000000573737c11 */ /* 0x000fe400098f4cff */
[----:B------:R-:W-:Y:S01]  /*3e40*/  IADD3 R4, P2, R4, R11, RZ ;  /* 0x0000000b04047210 */ /* 0x000fe20007f5e0ff */
[----:B------:R-:W-:Y:S01]  /*3e50*/  IMAD.X R3, R13, 0x1, R0, P1 ;  /* 0x000000010d037824 */ /* 0x000fe200008e0600 */
[----:B------:R-:W-:-:S02]  /*3e60*/  LEA.HI.X R114, R114, UR5, RZ, 0x9, P4 ;  /* 0x0000000572727c11 */ /* 0x000fc4000a0f4cff */
[-C--:B------:R-:W-:Y:S01]  /*3e70*/  IADD3 R6, P3, R6, R11.reuse, RZ ;  /* 0x0000000b06067210 */ /* 0x080fe20007f7e0ff */
[--C-:B------:R-:W-:Y:S01]  /*3e80*/  IMAD.X R5, R116, 0x1, R13.reuse, P2 ;  /* 0x0000000174057824 */ /* 0x100fe200010e060d */
[----:B------:R-:W-:Y:S02]  /*3e90*/  IADD3 R8, P4, R8, R11, RZ ;  /* 0x0000000b08087210 */ /* 0x000fe40007f9e0ff */
[--C-:B------:R-:W-:Y:S01]  /*3ea0*/  LOP3.LUT R0, R17, 0x30, R18.reuse, 0xfe, !PT ;  /* 0x0000003011007812 */ /* 0x100fe200078efe12 */
[--C-:B------:R-:W-:Y:S02]  /*3eb0*/  IMAD.X R7, R115, 0x1, R13.reuse, P3 ;  /* 0x0000000173077824 */ /* 0x100fe400018e060d */
[----:B------:R-:W-:Y:S01]  /*3ec0*/  IMAD.X R9, R114, 0x1, R13, P4 ;  /* 0x0000000172097824 */ /* 0x000fe200020e060d */
[----:B-1----:R-:W-:Y:S04]  /*3ed0*/  @!P0 STG.E.128 [R2.64], R32 ;  /* 0x0000002002008986 */ /* 0x002fe8000c101d18 */
[----:B--2---:R-:W-:Y:S04]  /*3ee0*/  @!P0 STG.E.128 [R4.64], R20 ;  /* 0x0000001404008986 */ /* 0x004fe8000c101d18 */
[----:B---3--:R-:W-:Y:S04]  /*3ef0*/  @!P0 STG.E.128 [R6.64], R24 ;  /* 0x0000001806008986 */ /* 0x008fe8000c101d18 */
[----:B----4-:R-:W-:Y:S04]  /*3f00*/  @!P0 STG.E.128 [R8.64], R28 ;  /* 0x0000001c08008986 */ /* 0x010fe8000c101d18 */
[----:B------:R-:W-:Y:S06]  /*3f10*/  BAR.SYNC 0x0 ;  /* 0x0000000000007b1d */ /* 0x000fec0000000000 */
[----:B------:R-:W-:Y:S01]  /*3f20*/  STS.64 [R10], R80 ;  /* 0x000000500a007388 */ /* 0x000fe20000000a00 */
[----:B------:R-:W-:-:S02]  /*3f30*/  LOP3.LUT R2, R17, 0x10, R18, 0xfe, !PT ;  /* 0x0000001011027812 */ /* 0x000fc400078efe12 */
[C-C-:B------:R-:W-:Y:S01]  /*3f40*/  LOP3.LUT R3, R17.reuse, 0x40, R18.reuse, 0xfe, !PT ;  /* 0x0000004011037812 */ /* 0x140fe200078efe12 */
[----:B------:R-:W-:Y:S01]  /*3f50*/  STS.64 [R10+0x480], R82 ;  /* 0x000480520a007388 */ /* 0x000fe20000000a00 */
[----:B------:R-:W-:Y:S02]  /*3f60*/  LOP3.LUT R17, R17, 0x20, R18, 0xfe, !PT ;  /* 0x0000002011117812 */ /* 0x000fe400078efe12 */
[----:B------:R-:W-:Y:S01]  /*3f70*/  LOP3.LUT R5, R2, 0x40, RZ, 0xfc, !PT ;  /* 0x0000004002057812 */ /* 0x000fe200078efcff */
[----:B------:R-:W-:Y:S01]  /*3f80*/  STS.64 [R12], R68 ;  /* 0x000000440c007388 */ /* 0x000fe20000000a00 */
[----:B------:R-:W-:Y:S02]  /*3f90*/  LEA R2, P1, R3, UR4, 0x9 ;  /* 0x0000000403027c11 */ /* 0x000fe4000f8248ff */
[----:B------:R-:W-:Y:S01]  /*3fa0*/  LOP3.LUT R17, R17, 0x40, RZ, 0xfc, !PT ;  /* 0x0000004011117812 */ /* 0x000fe200078efcff */
[----:B------:R-:W-:Y:S01]  /*3fb0*/  STS.64 [R12+0x480], R70 ;  /* 0x000480460c007388 */ /* 0x000fe20000000a00 */
[----:B------:R-:W-:-:S02]  /*3fc0*/  LEA.HI.X R3, R3, UR5, RZ, 0x9, P1 ;  /* 0x0000000503037c11 */ /* 0x000fc400088f4cff */
[----:B------:R-:W-:Y:S01]  /*3fd0*/  LEA R4, P2, R5, UR4, 0x9 ;  /* 0x0000000405047c11 */ /* 0x000fe2000f8448ff */
[----:B------:R-:W-:Y:S01]  /*3fe0*/  STS.64 [R14], R52 ;  /* 0x000000340e007388 */ /* 0x000fe20000000a00 */
[-C--:B------:R-:W-:Y:S02]  /*3ff0*/  IADD3 R2, P1, R2, R11.reuse, RZ ;  /* 0x0000000b02027210 */ /* 0x080fe40007f3e0ff */
[----:B------:R-:W-:Y:S01]  /*4000*/  LEA R6, P3, R17, UR4, 0x9 ;  /* 0x0000000411067c11 */ /* 0x000fe2000f8648ff */
[----:B------:R-:W-:Y:S01]  /*4010*/  STS.64 [R14+0x480], R54 ;  /* 0x000480360e007388 */ /* 0x000fe20000000a00 */
[----:B------:R-:W-:Y:S01]  /*4020*/  LOP3.LUT R8, R0, 0x40, RZ, 0xfc, !PT ;  /* 0x0000004000087812 */ /* 0x000fe200078efcff */
[----:B------:R-:W-:Y:S01]  /*4030*/  IMAD.X R3, R3, 0x1, R13, P1 ;  /* 0x0000000103037824 */ /* 0x000fe200008e060d */
[----:B------:R-:W-:Y:S01]  /*4040*/  LEA.HI.X R0, R5, UR5, RZ, 0x9, P2 ;  /* 0x0000000505007c11 */ /* 0x000fe200090f4cff */
[----:B------:R-:W-:Y:S01]  /*4050*/  STS.64 [R15], R36 ;  /* 0x000000240f007388 */ /* 0x000fe20000000a00 */
[----:B------:R-:W-:-:S02]  /*4060*/  IADD3 R4, P2, R4, R11, RZ ;  /* 0x0000000b04047210 */ /* 0x000fc40007f5e0ff */
[----:B------:R-:W-:Y:S01]  /*4070*/  LEA.HI.X R7, R17, UR5, RZ, 0x9, P3 ;  /* 0x0000000511077c11 */ /* 0x000fe200098f4cff */
[----:B------:R-:W-:Y:S04]  /*4080*/  STS.64 [R15+0x480], R38 ;  /* 0x000480260f007388 */ /* 0x000fe80000000a00 */
[----:B------:R-:W-:Y:S06]  /*4090*/  BAR.SYNC 0x0 ;  /* 0x0000000000007b1d */ /* 0x000fec0000000000 */
[----:B------:R-:W1:Y:S01]  /*40a0*/  LDS.128 R28, [R16] ;  /* 0x00000000101c7984 */ /* 0x000e620000000c00 */
[----:B------:R-:W-:Y:S01]  /*40b0*/  IADD3 R6, P1, R6, R11, RZ ;  /* 0x0000000b06067210 */ /* 0x000fe20007f3e0ff */
[--C-:B------:R-:W-:Y:S01]  /*40c0*/  IMAD.X R5, R0, 0x1, R13.reuse, P2 ;  /* 0x0000000100057824 */ /* 0x100fe200010e060d */
[C---:B------:R-:W-:Y:S01]  /*40d0*/  LEA R0, P2, R8.reuse, UR4, 0x9 ;  /* 0x0000000408007c11 */ /* 0x040fe2000f8448ff */
[----:B------:R-:W2:Y:S02]  /*40e0*/  LDS.128 R20, [R16+0x900] ;  /* 0x0009000010147984 */ /* 0x000ea40000000c00 */
[----:B------:R-:W-:Y:S01]  /*40f0*/  IMAD.X R7, R7, 0x1, R13, P1 ;  /* 0x0000000107077824 */ /* 0x000fe200008e060d */
[----:B------:R-:W-:Y:S01]  /*4100*/  LEA.HI.X R8, R8, UR5, RZ, 0x9, P2 ;  /* 0x0000000508087c11 */ /* 0x000fe200090f4cff */
[----:B------:R-:W3:Y:S04]  /*4110*/  LDS.128 R24, [R16+0x1200] ;  /* 0x0012000010187984 */ /* 0x000ee80000000c00 */
[----:B-1----:R1:W-:Y:S04]  /*4120*/  @!P0 STG.E.128 [R2.64], R28 ;  /* 0x0000001c02008986 */ /* 0x0023e8000c101d18 */
[----:B--2---:R1:W-:Y:S04]  /*4130*/  @!P0 STG.E.128 [R4.64], R20 ;  /* 0x0000001404008986 */ /* 0x0043e8000c101d18 */
[----:B---3--:R1:W-:Y:S01]  /*4140*/  @!P0 STG.E.128 [R6.64], R24 ;  /* 0x0000001806008986 */ /* 0x0083e2000c101d18 */
[----:B------:R-:W-:Y:S05]  /*4150*/  @P0 EXIT ;  /* 0x000000000000094d */ /* 0x000fea0003800000 */
[----:B------:R-:W2:Y:S01]  /*4160*/  LDS.128 R16, [R16+0x1b00] ;  /* 0x001b000010107984 */ /* 0x000ea20000000c00 */
[----:B-1----:R-:W-:-:S05]  /*4170*/  IADD3 R2, P0, R0, R11, RZ ;  /* 0x0000000b00027210 */ /* 0x002fca0007f1e0ff */
[----:B------:R-:W-:-:S05]  /*4180*/  IMAD.X R3, R8, 0x1, R13, P0 ;  /* 0x0000000108037824 */ /* 0x000fca00000e060d */
[----:B--2---:R-:W-:Y:S01]  /*4190*/  STG.E.128 [R2.64], R16 ;  /* 0x0000001002007986 */ /* 0x004fe2000c101d18 */
[----:B------:R-:W-:Y:S05]  /*41a0*/  EXIT ;  /* 0x000000000000794d */ /* 0x000fea0003800000 */
.L_x_3:
[----:B------:R-:W-:-:S00]  /*41b0*/  BRA `(.L_x_3) ;  /* 0xfffffff000007947 */ /* 0x000fc0000383ffff */
[----:B------:R-:W-:-:S00]  /*41c0*/  NOP ;  /* 0x0000000000007918 */ /* 0x000fc00000000000 */
        /* <DEDUP_REMOVED lines=11> */
.L_x_4:


//--------------------- .nv.shared.chunk_gated_delta_rule_fwd_kernel_h_blockdim64 --------------------------
	.section	.nv.shared.chunk_gated_delta_rule_fwd_kernel_h_blockdim64,"aw",@nobits
	.align	16
